def gluon_tcgen05(
    a_ptr,
    b_ptr,
    c_ptr,
    M,
    N,
    K,
    stride_am,
    stride_bk,
    stride_cm,
    BLOCK_M: gl.constexpr,
    BLOCK_N: gl.constexpr,
    BLOCK_K: gl.constexpr,
    DTYPE: gl.constexpr,
    A_LAYOUT: gl.constexpr,
    B_LAYOUT: gl.constexpr,
    C_LAYOUT: gl.constexpr,
    B_SHAPE: gl.constexpr,
    TMEM_LAYOUT: gl.constexpr,
    TMEM_REG: gl.constexpr,
    TRANS_B: gl.constexpr,
    NUM_BUFFERS: gl.constexpr,
):
    a_desc = tma.make_tensor_descriptor(
        a_ptr, [M, K], [stride_am, 1], [BLOCK_M, BLOCK_K], A_LAYOUT
    )
    b_desc = tma.make_tensor_descriptor(
        b_ptr,
        [N, K] if TRANS_B else [K, N],
        [stride_bk, 1],
        B_SHAPE,
        B_LAYOUT,
    )
    c_desc = tma.make_tensor_descriptor(
        c_ptr, [M, N], [stride_cm, 1], [BLOCK_M, BLOCK_N], C_LAYOUT
    )

    a_bufs = gl.allocate_shared_memory(
        DTYPE, [NUM_BUFFERS, BLOCK_M, BLOCK_K], A_LAYOUT
    )
    b_bufs = gl.allocate_shared_memory(DTYPE, [NUM_BUFFERS] + B_SHAPE, B_LAYOUT)

    pid_m = gl.program_id(0)
    pid_n = gl.program_id(1)
    off_m = pid_m * BLOCK_M
    off_n = pid_n * BLOCK_N

    tma_bars = gl.allocate_shared_memory(
        gl.int64, [NUM_BUFFERS, 1], mbarrier.MBarrierLayout()
    )
    mma_bars = gl.allocate_shared_memory(
        gl.int64, [NUM_BUFFERS, 1], mbarrier.MBarrierLayout()
    )
    for i in gl.static_range(NUM_BUFFERS):
        mbarrier.init(tma_bars.index(i), count=1)
        mbarrier.init(mma_bars.index(i), count=1)

    acc_tmem = allocate_tensor_memory(gl.float32, [BLOCK_M, BLOCK_N], TMEM_LAYOUT)
    idx = 0
    phase = 0
    use_acc = False
    for k in range(0, K, BLOCK_K):
        a = a_bufs.index(idx)
        b = b_bufs.index(idx)
        tma_bar = tma_bars.index(idx)
        mma_bar = mma_bars.index(idx)
        mbarrier.expect(
            tma_bar, a_desc.block_type.nbytes + b_desc.block_type.nbytes
        )
        tma.async_copy_global_to_shared(a_desc, [off_m, k], tma_bar, a)
        tma.async_copy_global_to_shared(
            b_desc, [off_n, k] if TRANS_B else [k, off_n], tma_bar, b
        )
        mbarrier.wait(tma_bar, phase=phase)

        if TRANS_B:
            b = b.permute((1, 0))
        tcgen05_mma(a, b, acc_tmem, use_acc=use_acc)
        tcgen05_commit(mma_bar)
        mbarrier.wait(mma_bar, phase=phase)
        use_acc = True

        idx += 1
        if idx == NUM_BUFFERS:
            idx = 0
            phase ^= 1

    for i in gl.static_range(NUM_BUFFERS):
        mbarrier.invalidate(tma_bars.index(i))
        mbarrier.invalidate(mma_bars.index(i))

    acc = acc_tmem.load(TMEM_REG)
    c_smem = gl.allocate_shared_memory(DTYPE, [BLOCK_M, BLOCK_N], C_LAYOUT)
    c_smem.store(acc.to(DTYPE))
    fence_async_shared()
    tma.async_copy_shared_to_global(c_desc, [off_m, off_n], c_smem)
    tma.store_wait(pendings=0)

# config = {"BLOCK_K": 128, "BLOCK_M": 128, "BLOCK_N": 256, "arch": "sm_100", "dtype": "bf16", "num_buffers": 3, "num_warps": 4, "trans_b": 0}
# arch = sm_100


// ===== COMPILED SASS (sm_100a) =====

	.target	sm_100a

	.elftype	@"ET_EXEC"


//--------------------- .note.nv.tkinfo           --------------------------
	.section	.note.nv.tkinfo,"",@"SHT_NOTE"
	.sectionflags	@"SHF_NOTE_NV_TKINFO"
	.tkinfo
        /*0018*/ 	.word	0x00000081
        /*0030*/ 	.string	""
        /*0030*/ 	.string	"ptxas-blackwell"
        /*0030*/ 	.string	"Cuda compilation tools, release 12.9, V12.9.86"
        /*0030*/ 	.string	"Build cuda_12.9.r12.9/compiler.36037853_0"
        /*0030*/ 	.string	"-v  -suppress-debug-info  -lineinfo  -arch sm_100a "



//--------------------- .note.nv.cuver            --------------------------
	.section	.note.nv.cuver,"",@"SHT_NOTE"
	.sectionflags	@"SHF_NOTE_NV_CUVER"
        /*0018*/ 	.short	0x0001
        /*001a*/ 	.short	0x0064
        /*001c*/ 	.short	0x0001
        /*001e*/ 	.short	0x0000
        /*0020*/ 	.short	0x0001
        /*0022*/ 	.short	0x0000


//--------------------- .nv.info                  --------------------------
	.section	.nv.info,"",@"SHT_CUDA_INFO"
	.align	4


	//----- nvinfo : EIATTR_REGCOUNT
	.align		4
        /*0000*/ 	.byte	0x04, 0x2f
        /*0002*/ 	.short	(.L_4 - .L_3)
	.align		4
.L_3:
        /*0004*/ 	.word	index@(gluon_tcgen05)
        /*0008*/ 	.word	0x000000aa


	//----- nvinfo : EIATTR_FRAME_SIZE
	.align		4
.L_4:
        /*000c*/ 	.byte	0x04, 0x11
        /*000e*/ 	.short	(.L_6 - .L_5)
	.align		4
.L_5:
        /*0010*/ 	.word	index@($__internal_2_$__cuda_sm10x_tcgen05_guardrail_trap_unallocated_columns_being_dealloced)
        /*0014*/ 	.word	0x00000000


	//----- nvinfo : EIATTR_FRAME_SIZE
	.align		4
.L_6:
        /*0018*/ 	.byte	0x04, 0x11
        /*001a*/ 	.short	(.L_8 - .L_7)
	.align		4
.L_7:
        /*001c*/ 	.word	index@($__internal_1_$__cuda_sm10x_tcgen05_guardrail_trap_phase_invalid_during_alloc)
        /*0020*/ 	.word	0x00000000


	//----- nvinfo : EIATTR_FRAME_SIZE
	.align		4
.L_8:
        /*0024*/ 	.byte	0x04, 0x11
        /*0026*/ 	.short	(.L_10 - .L_9)
	.align		4
.L_9:
        /*0028*/ 	.word	index@($__internal_0_$__cuda_sm10x_tcgen05_guardrail_trap_col_being_dealloced_not_returned_by_alloc)
        /*002c*/ 	.word	0x00000000


	//----- nvinfo : EIATTR_FRAME_SIZE
	.align		4
.L_10:
        /*0030*/ 	.byte	0x04, 0x11
        /*0032*/ 	.short	(.L_12 - .L_11)
	.align		4
.L_11:
        /*0034*/ 	.word	index@(gluon_tcgen05)
        /*0038*/ 	.word	0x00000000


	//----- nvinfo : EIATTR_MIN_STACK_SIZE
	.align		4
.L_12:
        /*003c*/ 	.byte	0x04, 0x12
        /*003e*/ 	.short	(.L_14 - .L_13)
	.align		4
.L_13:
        /*0040*/ 	.word	index@(gluon_tcgen05)
        /*0044*/ 	.word	0x00000000
.L_14:


//--------------------- .nv.info.gluon_tcgen05    --------------------------
	.section	.nv.info.gluon_tcgen05,"",@"SHT_CUDA_INFO"
	.sectionflags	@""
	.align	4


	//----- nvinfo : EIATTR_CUDA_API_VERSION
	.align		4
        /*0000*/ 	.byte	0x04, 0x37
        /*0002*/ 	.short	(.L_16 - .L_15)
.L_15:
        /*0004*/ 	.word	0x00000081


	//----- nvinfo : EIATTR_KPARAM_INFO
	.align		4
.L_16:
        /*0008*/ 	.byte	0x04, 0x17
        /*000a*/ 	.short	(.L_18 - .L_17)
.L_17:
        /*000c*/ 	.word	0x00000000
        /*0010*/ 	.short	0x000a
        /*0012*/ 	.short	0x0048
        /*0014*/ 	.byte	0x00, 0xf4, 0x21, 0x00


	//----- nvinfo : EIATTR_KPARAM_INFO
	.align		4
.L_18:
        /*0018*/ 	.byte	0x04, 0x17
        /*001a*/ 	.short	(.L_20 - .L_19)
.L_19:
        /*001c*/ 	.word	0x00000000
        /*0020*/ 	.short	0x0009
        /*0022*/ 	.short	0x0040
        /*0024*/ 	.byte	0x00, 0xf4, 0x21, 0x00


	//----- nvinfo : EIATTR_KPARAM_INFO
	.align		4
.L_20:
        /*0028*/ 	.byte	0x04, 0x17
        /*002a*/ 	.short	(.L_22 - .L_21)
.L_21:
        /*002c*/ 	.word	0x00000000
        /*0030*/ 	.short	0x0008
        /*0032*/ 	.short	0x0038
        /*0034*/ 	.byte	0x00, 0xf0, 0x21, 0x00


	//----- nvinfo : EIATTR_KPARAM_INFO
	.align		4
.L_22:
        /*0038*/ 	.byte	0x04, 0x17
        /*003a*/ 	.short	(.L_24 - .L_23)
.L_23:
        /*003c*/ 	.word	0x00000000
        /*0040*/ 	.short	0x0007
        /*0042*/ 	.short	0x0030
        /*0044*/ 	.byte	0x00, 0xf0, 0x21, 0x00


	//----- nvinfo : EIATTR_KPARAM_INFO
	.align		4
.L_24:
        /*0048*/ 	.byte	0x04, 0x17
        /*004a*/ 	.short	(.L_26 - .L_25)
.L_25:
        /*004c*/ 	.word	0x00000000
        /*0050*/ 	.short	0x0006
        /*0052*/ 	.short	0x0028
        /*0054*/ 	.byte	0x00, 0xf0, 0x21, 0x00


	//----- nvinfo : EIATTR_KPARAM_INFO
	.align		4
.L_26:
        /*0058*/ 	.byte	0x04, 0x17
        /*005a*/ 	.short	(.L_28 - .L_27)
.L_27:
        /*005c*/ 	.word	0x00000000
        /*0060*/ 	.short	0x0005
        /*0062*/ 	.short	0x0020
        /*0064*/ 	.byte	0x00, 0xf0, 0x11, 0x00


	//----- nvinfo : EIATTR_KPARAM_INFO
	.align		4
.L_28:
        /*0068*/ 	.byte	0x04, 0x17
        /*006a*/ 	.short	(.L_30 - .L_29)
.L_29:
        /*006c*/ 	.word	0x00000000
        /*0070*/ 	.short	0x0004
        /*0072*/ 	.short	0x001c
        /*0074*/ 	.byte	0x00, 0xf0, 0x11, 0x00


	//----- nvinfo : EIATTR_KPARAM_INFO
	.align		4
.L_30:
        /*0078*/ 	.byte	0x04, 0x17
        /*007a*/ 	.short	(.L_32 - .L_31)
.L_31:
        /*007c*/ 	.word	0x00000000
        /*0080*/ 	.short	0x0003
        /*0082*/ 	.short	0x0018
        /*0084*/ 	.byte	0x00, 0xf0, 0x11, 0x00


	//----- nvinfo : EIATTR_KPARAM_INFO
	.align		4
.L_32:
        /*0088*/ 	.byte	0x04, 0x17
        /*008a*/ 	.short	(.L_34 - .L_33)
.L_33:
        /*008c*/ 	.word	0x00000000
        /*0090*/ 	.short	0x0002
        /*0092*/ 	.short	0x0010
        /*0094*/ 	.byte	0x00, 0xf4, 0x21, 0x00


	//----- nvinfo : EIATTR_KPARAM_INFO
	.align		4
.L_34:
        /*0098*/ 	.byte	0x04, 0x17
        /*009a*/ 	.short	(.L_36 - .L_35)
.L_35:
        /*009c*/ 	.word	0x00000000
        /*00a0*/ 	.short	0x0001
        /*00a2*/ 	.short	0x0008
        /*00a4*/ 	.byte	0x00, 0xf4, 0x21, 0x00


	//----- nvinfo : EIATTR_KPARAM_INFO
	.align		4
.L_36:
        /*00a8*/ 	.byte	0x04, 0x17
        /*00aa*/ 	.short	(.L_38 - .L_37)
.L_37:
        /*00ac*/ 	.word	0x00000000
        /*00b0*/ 	.short	0x0000
        /*00b2*/ 	.short	0x0000
        /*00b4*/ 	.byte	0x00, 0xf4, 0x21, 0x00


	//----- nvinfo : EIATTR_AT_ENTRY_FRAGMENTS
	.align		4
.L_38:
        /*00b8*/ 	.byte	0x04, 0x4f
        /*00ba*/ 	.short	(.L_40 - .L_39)


	//   ....[0]....
.L_39:
        /*00bc*/ 	.word	0x00000004


	//----- nvinfo : EIATTR_RESERVED_SMEM_USED
	.align		4
.L_40:
        /*00c0*/ 	.byte	0x01, 0x41
	.zero		2


	//----- nvinfo : EIATTR_SPARSE_MMA_MASK
	.align		4
        /*00c4*/ 	.byte	0x03, 0x50
        /*00c6*/ 	.short	0x0000


	//----- nvinfo : EIATTR_TCGEN05_1CTA_USED
	.align		4
        /*00c8*/ 	.byte	0x01, 0x51
	.zero		2


	//----- nvinfo : EIATTR_MAXREG_COUNT
	.align		4
        /*00cc*/ 	.byte	0x03, 0x1b
        /*00ce*/ 	.short	0x00ff


	//----- nvinfo : EIATTR_NUM_BARRIERS
	.align		4
        /*00d0*/ 	.byte	0x02, 0x4c
        /*00d2*/ 	.byte	0x01
	.zero		1


	//----- nvinfo : EIATTR_INT_WARP_WIDE_INSTR_OFFSETS
	.align		4
        /*00d4*/ 	.byte	0x04, 0x31
        /*00d6*/ 	.short	(.L_42 - .L_41)


	//   ....[0]....
.L_41:
        /*00d8*/ 	.word	0x00001720


	//   ....[1]....
        /*00dc*/ 	.word	0x00001740


	//   ....[2]....
        /*00e0*/ 	.word	0x000017c0


	//   ....[3]....
        /*00e4*/ 	.word	0x00001ae0


	//   ....[4]....
        /*00e8*/ 	.word	0x00001b30


	//   ....[5]....
        /*00ec*/ 	.word	0x00001f50


	//   ....[6]....
        /*00f0*/ 	.word	0x00001f60


	//   ....[7]....
        /*00f4*/ 	.word	0x000020e0


	//   ....[8]....
        /*00f8*/ 	.word	0x00002620


	//   ....[9]....
        /*00fc*/ 	.word	0x00002630


	//   ....[10]....
        /*0100*/ 	.word	0x000035a0


	//   ....[11]....
        /*0104*/ 	.word	0x000035f0


	//----- nvinfo : EIATTR_COOP_GROUP_MASK_REGIDS
	.align		4
.L_42:
        /*0108*/ 	.byte	0x04, 0x29
        /*010a*/ 	.short	(.L_44 - .L_43)


	//   ....[0]....
.L_43:
        /*010c*/ 	.word	0xffffffff


	//   ....[1]....
        /*0110*/ 	.word	0xffffffff


	//   ....[2]....
        /*0114*/ 	.word	0xffffffff


	//   ....[3]....
        /*0118*/ 	.word	0xffffffff


	//   ....[4]....
        /*011c*/ 	.word	0xffffffff


	//   ....[5]....
        /*0120*/ 	.word	0xffffffff


	//   ....[6]....
        /*0124*/ 	.word	0xffffffff


	//   ....[7]....
        /*0128*/ 	.word	0xffffffff


	//   ....[8]....
        /*012c*/ 	.word	0xffffffff


	//   ....[9]....
        /*0130*/ 	.word	0xffffffff


	//----- nvinfo : EIATTR_COOP_GROUP_INSTR_OFFSETS
	.align		4
.L_44:
        /*0134*/ 	.byte	0x04, 0x28
        /*0136*/ 	.short	(.L_46 - .L_45)


	//   ....[0]....
.L_45:
        /*0138*/ 	.word	0x00000050


	//   ....[1]....
        /*013c*/ 	.word	0x00000310


	//   ....[2]....
        /*0140*/ 	.word	0x00000500


	//   ....[3]....
        /*0144*/ 	.word	0x000009c0


	//   ....[4]....
        /*0148*/ 	.word	0x00000b00


	//   ....[5]....
        /*014c*/ 	.word	0x00000fb0


	//   ....[6]....
        /*0150*/ 	.word	0x000010f0


	//   ....[7]....
        /*0154*/ 	.word	0x000015e0


	//   ....[8]....
        /*0158*/ 	.word	0x00003430


	//   ....[9]....
        /*015c*/ 	.word	0x000036a0


	//----- nvinfo : EIATTR_VRC_CTA_INIT_COUNT
	.align		4
.L_46:
        /*0160*/ 	.byte	0x02, 0x4a
        /*0162*/ 	.byte	0x80
	.zero		1


	//----- nvinfo : EIATTR_MBARRIER_INSTR_OFFSETS
	.align		4
        /*0164*/ 	.byte	0x04, 0x39
        /*0166*/ 	.short	(.L_48 - .L_47)


	//   ....[0]....
.L_47:
        /*0168*/ 	.word	0x000017e0
        /*016c*/ 	.word	0x000000ff
        /*0170*/ 	.word	0x00048000
        /*0174*/ 	.short	0x0100
        /*0176*/ 	.byte	0x0b
	.zero		1


	//   ....[1]....
        /*0178*/ 	.word	0x000017f0
        /*017c*/ 	.word	0x000000ff
        /*0180*/ 	.word	0x00048020
        /*0184*/ 	.short	0x0100
        /*0186*/ 	.byte	0x0b
	.zero		1


	//   ....[2]....
        /*0188*/ 	.word	0x000018a0
        /*018c*/ 	.word	0x000000ff
        /*0190*/ 	.word	0x00048008
        /*0194*/ 	.short	0x0100
        /*0196*/ 	.byte	0x0b
	.zero		1


	//   ....[3]....
        /*0198*/ 	.word	0x000018b0
        /*019c*/ 	.word	0x000000ff
        /*01a0*/ 	.word	0x00048028
        /*01a4*/ 	.short	0x0100
        /*01a6*/ 	.byte	0x0b
	.zero		1


	//   ....[4]....
        /*01a8*/ 	.word	0x000019c0
        /*01ac*/ 	.word	0x000000ff
        /*01b0*/ 	.word	0x00048010
        /*01b4*/ 	.short	0x0100
        /*01b6*/ 	.byte	0x0b
	.zero		1


	//   ....[5]....
        /*01b8*/ 	.word	0x000019d0
        /*01bc*/ 	.word	0x000000ff
        /*01c0*/ 	.word	0x00048030
        /*01c4*/ 	.short	0x0100
        /*01c6*/ 	.byte	0x0b
	.zero		1


	//   ....[6]....
        /*01c8*/ 	.word	0x00001bb0
        /*01cc*/ 	.word	0x000000ff
        /*01d0*/ 	.word	0x00048000
        /*01d4*/ 	.short	0x010a
        /*01d6*/ 	.byte	0x0b
	.zero		1


	//   ....[7]....
        /*01d8*/ 	.word	0x00001fb0
        /*01dc*/ 	.word	0x000000ff
        /*01e0*/ 	.word	0x00048020
        /*01e4*/ 	.short	0x010a
        /*01e6*/ 	.byte	0x0b
	.zero		1


	//   ....[8]....
        /*01e8*/ 	.word	0x000021d0
        /*01ec*/ 	.word	0x000000ff
        /*01f0*/ 	.word	0x00048000
        /*01f4*/ 	.short	0x010a
        /*01f6*/ 	.byte	0x25
	.zero		1


	//   ....[9]....
        /*01f8*/ 	.word	0x00002670
        /*01fc*/ 	.word	0x000000ff
        /*0200*/ 	.word	0x00048020
        /*0204*/ 	.short	0x010a
        /*0206*/ 	.byte	0x25
	.zero		1


	//   ....[10]....
        /*0208*/ 	.word	0x00002740
        /*020c*/ 	.word	0x000000ff
        /*0210*/ 	.word	0x00048000
        /*0214*/ 	.short	0x0108
        /*0216*/ 	.byte	0x0b
	.zero		1


	//   ....[11]....
        /*0218*/ 	.word	0x00002750
        /*021c*/ 	.word	0x000000ff
        /*0220*/ 	.word	0x00048020
        /*0224*/ 	.short	0x0108
        /*0226*/ 	.byte	0x0b
	.zero		1


	//   ....[12]....
        /*0228*/ 	.word	0x000027a0
        /*022c*/ 	.word	0x000000ff
        /*0230*/ 	.word	0x00048008
        /*0234*/ 	.short	0x0108
        /*0236*/ 	.byte	0x0b
	.zero		1


	//   ....[13]....
        /*0238*/ 	.word	0x000027b0
        /*023c*/ 	.word	0x000000ff
        /*0240*/ 	.word	0x00048028
        /*0244*/ 	.short	0x0108
        /*0246*/ 	.byte	0x0b
	.zero		1


	//   ....[14]....
        /*0248*/ 	.word	0x00002800
        /*024c*/ 	.word	0x000000ff
        /*0250*/ 	.word	0x00048010
        /*0254*/ 	.short	0x0108
        /*0256*/ 	.byte	0x0b
	.zero		1


	//   ....[15]....
        /*0258*/ 	.word	0x00002810
        /*025c*/ 	.word	0x000000ff
        /*0260*/ 	.word	0x00048030
        /*0264*/ 	.short	0x0108
        /*0266*/ 	.byte	0x0b
	.zero		1


	//   ....[16]....
        /*0268*/ 	.word	0x000036c0
        /*026c*/ 	.word	0x000000ff
        /*0270*/ 	.word	0x00048000
        /*0274*/ 	.short	0x010a
        /*0276*/ 	.byte	0x0b
	.zero		1


	//   ....[17]....
        /*0278*/ 	.word	0x000036f0
        /*027c*/ 	.word	0x000000ff
        /*0280*/ 	.word	0x00048020
        /*0284*/ 	.short	0x010a
        /*0286*/ 	.byte	0x0b
	.zero		1


	//   ....[18]....
        /*0288*/ 	.word	0x00003720
        /*028c*/ 	.word	0x000000ff
        /*0290*/ 	.word	0x00048000
        /*0294*/ 	.short	0x010a
        /*0296*/ 	.byte	0x25
	.zero		1


	//   ....[19]....
        /*0298*/ 	.word	0x00003750
        /*029c*/ 	.word	0x000000ff
        /*02a0*/ 	.word	0x00048020
        /*02a4*/ 	.short	0x010a
        /*02a6*/ 	.byte	0x25
	.zero		1


	//----- nvinfo : EIATTR_NUM_MBARRIERS
	.align		4
.L_48:
        /*02a8*/ 	.byte	0x03, 0x38
        /*02aa*/ 	.short	0x0006


	//----- nvinfo : EIATTR_EXIT_INSTR_OFFSETS
	.align		4
        /*02ac*/ 	.byte	0x04, 0x1c
        /*02ae*/ 	.short	(.L_50 - .L_49)


	//   ....[0]....
.L_49:
        /*02b0*/ 	.word	0x000036b0


	//----- nvinfo : EIATTR_REQNTID
	.align		4
.L_50:
        /*02b4*/ 	.byte	0x04, 0x10
        /*02b6*/ 	.short	(.L_52 - .L_51)
.L_51:
        /*02b8*/ 	.word	0x00000080
        /*02bc*/ 	.word	0x00000001
        /*02c0*/ 	.word	0x00000001


	//----- nvinfo : EIATTR_CRS_STACK_SIZE
	.align		4
.L_52:
        /*02c4*/ 	.byte	0x04, 0x1e
        /*02c6*/ 	.short	(.L_54 - .L_53)
.L_53:
        /*02c8*/ 	.word	0x00000000


	//----- nvinfo : EIATTR_CBANK_PARAM_SIZE
	.align		4
.L_54:
        /*02cc*/ 	.byte	0x03, 0x19
        /*02ce*/ 	.short	0x0050


	//----- nvinfo : EIATTR_PARAM_CBANK
	.align		4
        /*02d0*/ 	.byte	0x04, 0x0a
        /*02d2*/ 	.short	(.L_56 - .L_55)
	.align		4
.L_55:
        /*02d4*/ 	.word	index@(.nv.constant0.gluon_tcgen05)
        /*02d8*/ 	.short	0x0380
        /*02da*/ 	.short	0x0050


	//----- nvinfo : EIATTR_SW_WAR
	.align		4
.L_56:
        /*02dc*/ 	.byte	0x04, 0x36
        /*02de*/ 	.short	(.L_58 - .L_57)
.L_57:
        /*02e0*/ 	.word	0x00000008
.L_58:


//--------------------- .nv.compat                --------------------------
	.section	.nv.compat,"",@"SHT_CUDA_COMPAT_INFO"
	.align	4
        /*0000*/ 	.byte	0x02, 0x02, 0x02, 0x00, 0x02, 0x05, 0x05, 0x00, 0x02, 0x03, 0x03, 0x00, 0x02, 0x06, 0x01, 0x00


//--------------------- .nv.callgraph             --------------------------
	.section	.nv.callgraph,"",@"SHT_CUDA_CALLGRAPH"
	.align	4
	.sectionentsize	8
	.align		4
        /*0000*/ 	.word	0x00000000
	.align		4
        /*0004*/ 	.word	0xffffffff
	.align		4
        /*0008*/ 	.word	0x00000000
	.align		4
        /*000c*/ 	.word	0xfffffffe
	.align		4
        /*0010*/ 	.word	0x00000000
	.align		4
        /*0014*/ 	.word	0xfffffffd
	.align		4
        /*0018*/ 	.word	0x00000000
	.align		4
        /*001c*/ 	.word	0xfffffffc


//--------------------- .text.gluon_tcgen05       --------------------------
	.section	.text.gluon_tcgen05,"ax",@progbits
	.align	128
        .global         gluon_tcgen05
        .type           gluon_tcgen05,@function
        .size           gluon_tcgen05,(.L_x_81 - gluon_tcgen05)
        .other          gluon_tcgen05,@"STO_CUDA_ENTRY STV_DEFAULT"
gluon_tcgen05:
.text.gluon_tcgen05:
[----:B------:R-:W1:Y:S01]  /*0000*/  LDC R1, c[0x0][0x37c] ;  /* 0x0000df00ff017b82 */ /* 0x000e620000000800 */
[----:B------:R-:W2:Y:S02]  /*0010*/  S2R R0, SR_TID.X ;  /* 0x0000000000007919 */ /* 0x000ea40000002100 */
[----:B--2---:R-:W-:-:S13]  /*0020*/  ISETP.GE.U32.AND P1, PT, R0, 0x20, PT ;  /* 0x000000200000780c */ /* 0x004fda0003f26070 */
[----:B------:R-:W-:Y:S05]  /*0030*/  @P1 BRA `(.L_x_0) ;  /* 0x0000000000b81947 */ /* 0x000fea0003800000 */
[----:B------:R-:W2:Y:S01]  /*0040*/  S2UR UR6, SR_CgaCtaId ;  /* 0x00000000000679c3 */ /* 0x000ea20000008800 */
[----:B------:R-:W-:Y:S01]  /*0050*/  NOP ;  /* 0x0000000000007918 */ /* 0x000fe20000000000 */
[----:B------:R-:W-:Y:S02]  /*0060*/  UMOV UR4, 0x40 ;  /* 0x0000004000047882 */ /* 0x000fe40000000000 */
[----:B--2---:R-:W-:-:S09]  /*0070*/  ULEA UR4, UR6, UR4, 0x18 ;  /* 0x0000000406047291 */ /* 0x004fd2000f8ec0ff */
[----:B------:R-:W2:Y:S01]  /*0080*/  LDS.U8 R2, [UR4] ;  /* 0x00000004ff027984 */ /* 0x000ea20008000000 */
[----:B------:R-:W-:Y:S02]  /*0090*/  UMOV UR4, 0x400 ;  /* 0x0000040000047882 */ /* 0x000fe40000000000 */
[----:B------:R-:W-:Y:S01]  /*00a0*/  ULEA UR4, UR6, UR4, 0x18 ;  /* 0x0000000406047291 */ /* 0x000fe2000f8ec0ff */
[----:B--2---:R-:W-:-:S13]  /*00b0*/  ISETP.NE.AND P0, PT, R2, RZ, PT ;  /* 0x000000ff0200720c */ /* 0x004fda0003f05270 */
[----:B------:R-:W-:Y:S05]  /*00c0*/  @P0 BRA `(.L_x_1) ;  /* 0x00000000007c0947 */ /* 0x000fea0003800000 */
[----:B------:R-:W-:-:S13]  /*00d0*/  ELECT P0, URZ, PT ;  /* 0x0000000000ff782f */ /* 0x000fda0003800000 */
[----:B------:R-:W-:Y:S05]  /*00e0*/  @!P0 BRA `(.L_x_2) ;  /* 0x0000000000848947 */ /* 0x000fea0003800000 */
[----:B------:R-:W-:Y:S01]  /*00f0*/  UMOV UR5, 0x8 ;  /* 0x0000000800057882 */ /* 0x000fe20000000000 */
[----:B------:R-:W-:Y:S02]  /*0100*/  IMAD.MOV.U32 R5, RZ, RZ, 0x1 ;  /* 0x00000001ff057424 */ /* 0x000fe400078e00ff */
[----:B------:R-:W-:Y:S02]  /*0110*/  IMAD.MOV.U32 R3, RZ, RZ, 0xff ;  /* 0x000000ffff037424 */ /* 0x000fe400078e00ff */
[----:B------:R-:W-:Y:S04]  /*0120*/  DEPBAR.LE SB2, 0x36 ;  /* 0x0000ad800000791a */ /* 0x000fe80000000000 */
[----:B------:R-:W2:Y:S02]  /*0130*/  UTCATOMSWS.FIND_AND_SET.ALIGN UP0, UR5, UR5 ;  /* 0x00000005000575e3 */ /* 0x000ea40008000800 */
[----:B--2---:R-:W-:-:S04]  /*0140*/  PLOP3.LUT P0, PT, PT, PT, UP0, 0x80, 0x8 ;  /* 0x000000000008781c */ /* 0x004fc80003f0f008 */
[----:B------:R-:W-:-:S04]  /*0150*/  SEL R2, RZ, 0xffffffff, !P0 ;  /* 0xffffffffff027807 */ /* 0x000fc80004000000 */
[----:B------:R-:W-:Y:S01]  /*0160*/  ISETP.NE.AND P0, PT, R2, RZ, PT ;  /* 0x000000ff0200720c */ /* 0x000fe20003f05270 */
[----:B------:R-:W-:-:S12]  /*0170*/  IMAD.U32 R2, RZ, RZ, UR5 ;  /* 0x00000005ff027e24 */ /* 0x000fd8000f8e00ff */
[----:B------:R-:W-:Y:S05]  /*0180*/  @P0 BRA `(.L_x_3) ;  /* 0x0000000000240947 */ /* 0x000fea0003800000 */
.L_x_4:
[----:B------:R-:W-:Y:S05]  /*0190*/  NANOSLEEP 0x64 ;  /* 0x000000640000795d */ /* 0x000fea0003800000 */
[----:B------:R-:W-:-:S05]  /*01a0*/  UMOV UR5, 0x8 ;  /* 0x0000000800057882 */ /* 0x000fca0000000000 */
[----:B------:R-:W-:Y:S04]  /*01b0*/  DEPBAR.LE SB2, 0x36 ;  /* 0x0000ad800000791a */ /* 0x000fe80000000000 */
[----:B------:R-:W2:Y:S02]  /*01c0*/  UTCATOMSWS.FIND_AND_SET.ALIGN UP0, UR5, UR5 ;  /* 0x00000005000575e3 */ /* 0x000ea40008000800 */
[----:B--2---:R-:W-:-:S04]  /*01d0*/  PLOP3.LUT P0, PT, PT, PT, UP0, 0x80, 0x8 ;  /* 0x000000000008781c */ /* 0x004fc80003f0f008 */
[----:B------:R-:W-:-:S04]  /*01e0*/  SEL R2, RZ, 0xffffffff, !P0 ;  /* 0xffffffffff027807 */ /* 0x000fc80004000000 */
[----:B------:R-:W-:Y:S01]  /*01f0*/  ISETP.NE.AND P0, PT, R2, RZ, PT ;  /* 0x000000ff0200720c */ /* 0x000fe20003f05270 */
[----:B------:R-:W-:-:S12]  /*0200*/  IMAD.U32 R2, RZ, RZ, UR5 ;  /* 0x00000005ff027e24 */ /* 0x000fd8000f8e00ff */
[----:B------:R-:W-:Y:S05]  /*0210*/  @!P0 BRA `(.L_x_4) ;  /* 0xfffffffc00dc8947 */ /* 0x000fea000383ffff */
.L_x_3:
[C---:B------:R-:W-:Y:S01]  /*0220*/  VIADD R4, R2.reuse, 0x10 ;  /* 0x0000001002047836 */ /* 0x040fe20000000000 */
[----:B------:R-:W-:Y:S01]  /*0230*/  UMOV UR5, 0x50 ;  /* 0x0000005000057882 */ /* 0x000fe20000000000 */
[----:B------:R-:W-:Y:S01]  /*0240*/  SHF.L.U32 R3, R3, R2, RZ ;  /* 0x0000000203037219 */ /* 0x000fe200000006ff */
[----:B------:R-:W-:Y:S01]  /*0250*/  ULEA UR5, UR6, UR5, 0x18 ;  /* 0x0000000506057291 */ /* 0x000fe2000f8ec0ff */
[----:B------:R-:W-:Y:S01]  /*0260*/  IMAD.SHL.U32 R2, R2, 0x20, RZ ;  /* 0x0000002002027824 */ /* 0x000fe200078e00ff */
[----:B------:R-:W-:-:S04]  /*0270*/  SHF.L.U32 R4, R5, R4, RZ ;  /* 0x0000000405047219 */ /* 0x000fc800000006ff */
[----:B------:R-:W-:-:S05]  /*0280*/  LOP3.LUT R3, R4, R3, RZ, 0xfc, !PT ;  /* 0x0000000304037212 */ /* 0x000fca00078efcff */
[----:B------:R2:W-:Y:S04]  /*0290*/  ATOMS.OR RZ, [UR5], R3 ;  /* 0x00000003ffff798c */ /* 0x0005e8000b000005 */
[----:B------:R2:W-:Y:S01]  /*02a0*/  STS [UR4], R2 ;  /* 0x00000002ff007988 */ /* 0x0005e20008000804 */
[----:B------:R-:W-:Y:S05]  /*02b0*/  BRA `(.L_x_2) ;  /* 0x0000000000107947 */ /* 0x000fea0003800000 */
.L_x_1:
[----:B------:R-:W-:Y:S01]  /*02c0*/  IMAD.MOV.U32 R3, RZ, RZ, -0x1 ;  /* 0xffffffffff037424 */ /* 0x000fe200078e00ff */
[----:B------:R-:W-:-:S04]  /*02d0*/  MOV R2, 0x300 ;  /* 0x0000030000027802 */ /* 0x000fc80000000f00 */
[----:B------:R2:W-:Y:S03]  /*02e0*/  STS [UR4], R3 ;  /* 0x00000003ff007988 */ /* 0x0005e60008000804 */
[----:B-12---:R-:W-:Y:S05]  /*02f0*/  CALL.REL.NOINC `($__internal_1_$__cuda_sm10x_tcgen05_guardrail_trap_phase_invalid_during_alloc) ;  /* 0x00000034002c7944 */ /* 0x006fea0003c00000 */
.L_x_2:
[----:B------:R-:W-:Y:S05]  /*0300*/  WARPSYNC.ALL ;  /* 0x0000000000007948 */ /* 0x000fea0003800000 */
[----:B------:R-:W-:Y:S01]  /*0310*/  NOP ;  /* 0x0000000000007918 */ /* 0x000fe20000000000 */
.L_x_0:
[----:B------:R-:W3:Y:S08]  /*0320*/  S2UR UR4, SR_CgaCtaId ;  /* 0x00000000000479c3 */ /* 0x000ef00000008800 */
[----:B------:R-:W-:Y:S01]  /*0330*/  BAR.SYNC.DEFER_BLOCKING 0x0 ;  /* 0x0000000000007b1d */ /* 0x000fe20000010000 */
[----:B------:R-:W-:-:S05]  /*0340*/  LOP3.LUT R10, R0, 0x7f, RZ, 0xc0, !PT ;  /* 0x0000007f000a7812 */ /* 0x000fca00078ec0ff */
[----:B------:R-:W-:Y:S02]  /*0350*/  UMOV UR11, 0x400 ;  /* 0x00000400000b7882 */ /* 0x000fe40000000000 */
[----:B------:R-:W4:Y:S08]  /*0360*/  LDC R4, c[0x0][0x398] ;  /* 0x0000e600ff047b82 */ /* 0x000f300000000800 */
[----:B------:R-:W5:Y:S01]  /*0370*/  LDC R13, c[0x0][0x3a0] ;  /* 0x0000e800ff0d7b82 */ /* 0x000f620000000800 */
[----:B---3--:R-:W-:-:S07]  /*0380*/  ULEA UR11, UR4, UR11, 0x18 ;  /* 0x0000000b040b7291 */ /* 0x008fce000f8ec0ff */
[----:B------:R-:W3:Y:S02]  /*0390*/  S2UR UR15, SR_CTAID.Y ;  /* 0x00000000000f79c3 */ /* 0x000ee40000002600 */
[----:B--2---:R-:W2:Y:S06]  /*03a0*/  LDS R3, [UR11] ;  /* 0x0000000bff037984 */ /* 0x004eac0008000800 */
[----:B------:R-:W-:Y:S06]  /*03b0*/  BAR.SYNC.DEFER_BLOCKING 0x0 ;  /* 0x0000000000007b1d */ /* 0x000fec0000010000 */
[----:B------:R-:W-:Y:S05]  /*03c0*/  @P1 BRA `(.L_x_5) ;  /* 0x0000000000181947 */ /* 0x000fea0003800000 */
[----:B------:R-:W-:Y:S01]  /*03d0*/  ELECT P0, URZ, PT ;  /* 0x0000000000ff782f */ /* 0x000fe20003800000 */
[----:B------:R-:W-:Y:S01]  /*03e0*/  IMAD.MOV.U32 R2, RZ, RZ, 0x1 ;  /* 0x00000001ff027424 */ /* 0x000fe200078e00ff */
[----:B------:R-:W-:Y:S01]  /*03f0*/  UMOV UR5, 0x40 ;  /* 0x0000004000057882 */ /* 0x000fe20000000000 */
[----:B------:R-:W-:Y:S01]  /*0400*/  UVIRTCOUNT.DEALLOC.SMPOOL 0x80 ;  /* 0x000000800000784c */ /* 0x000fe20000000000 */
[----:B------:R-:W-:-:S09]  /*0410*/  ULEA UR5, UR4, UR5, 0x18 ;  /* 0x0000000504057291 */ /* 0x000fd2000f8ec0ff */
[----:B------:R5:W-:Y:S03]  /*0420*/  @P0 STS.U8 [UR5], R2 ;  /* 0x00000002ff000988 */ /* 0x000be60008000005 */
.L_x_5:
[----:B------:R-:W5:Y:S01]  /*0430*/  S2UR UR4, SR_CTAID.Z ;  /* 0x00000000000479c3 */ /* 0x000f620000002700 */
[----:B------:R-:W4:Y:S01]  /*0440*/  LDCU UR5, c[0x0][0x370] ;  /* 0x00006e00ff0577ac */ /* 0x000f220008000800 */
[----:B------:R-:W-:Y:S01]  /*0450*/  ISETP.GE.U32.AND P0, PT, R10, 0x20, PT ;  /* 0x000000200a00780c */ /* 0x000fe20003f06070 */
[----:B----4-:R-:W-:Y:S01]  /*0460*/  VIADD R4, R4, 0xffffffff ;  /* 0xffffffff04047836 */ /* 0x010fe20000000000 */
[C---:B------:R-:W-:Y:S01]  /*0470*/  ISETP.NE.U32.AND P2, PT, R10.reuse, RZ, PT ;  /* 0x000000ff0a00720c */ /* 0x040fe20003f45070 */
[----:B------:R-:W5:Y:S01]  /*0480*/  LDCU UR6, c[0x0][0x374] ;  /* 0x00006e80ff0677ac */ /* 0x000f620008000800 */
[----:B------:R-:W-:Y:S01]  /*0490*/  LEA R11, R10, UR11, 0x2 ;  /* 0x0000000b0a0b7c11 */ /* 0x000fe2000f8e10ff */
[----:B-----5:R-:W-:Y:S01]  /*04a0*/  VIADD R12, R13, 0xffffffff ;  /* 0xffffffff0d0c7836 */ /* 0x020fe20000000000 */
[----:B------:R-:W4:Y:S01]  /*04b0*/  S2UR UR16, SR_CTAID.X ;  /* 0x00000000001079c3 */ /* 0x000f220000002500 */
[----:B------:R-:W5:Y:S01]  /*04c0*/  LDCU.64 UR12, c[0x0][0x3c0] ;  /* 0x00007800ff0c77ac */ /* 0x000f620008000a00 */
[----:B--2---:R-:W-:Y:S01]  /*04d0*/  R2UR UR10, R3 ;  /* 0x00000000030a72ca */ /* 0x004fe200000e0000 */
[----:B------:R-:W-:Y:S04]  /*04e0*/  BSSY.RECONVERGENT B0, `(.L_x_6) ;  /* 0x0000011000007945 */ /* 0x000fe80003800200 */
[----:B------:R2:W-:Y:S01]  /*04f0*/  @!P0 STS [R11], RZ ;  /* 0x000000ff0b008388 */ /* 0x0005e20000000800 */
[----:B------:R-:W-:-:S03]  /*0500*/  NOP ;  /* 0x0000000000007918 */ /* 0x000fc60000000000 */
[----:B------:R2:W-:Y:S01]  /*0510*/  @!P2 STS [UR11+0x24], R4 ;  /* 0x00002404ff00a988 */ /* 0x0005e2000800080b */
[----:B---3--:R-:W-:-:S03]  /*0520*/  UIMAD UR4, UR4, UR6, UR15 ;  /* 0x00000006040472a4 */ /* 0x008fc6000f8e020f */
[----:B------:R2:W-:Y:S01]  /*0530*/  @!P2 STS [UR11+0x20], R12 ;  /* 0x0000200cff00a988 */ /* 0x0005e2000800080b */
[----:B----4-:R-:W-:-:S04]  /*0540*/  UIMAD UR4, UR4, UR5, UR16 ;  /* 0x00000005040472a4 */ /* 0x010fc8000f8e0210 */
[----:B------:R-:W-:-:S04]  /*0550*/  UIMAD UR4, UR4, 0x180, URZ ;  /* 0x00000180040478a4 */ /* 0x000fc8000f8e02ff */
[----:B-----5:R-:W-:-:S04]  /*0560*/  UIADD3 UR8, UP0, UPT, UR4, UR12, URZ ;  /* 0x0000000c04087290 */ /* 0x020fc8000ff1e0ff */
[----:B------:R-:W-:Y:S01]  /*0570*/  ULEA.HI.X.SX32 UR9, UR4, UR13, 0x1, UP0 ;  /* 0x0000000d04097291 */ /* 0x000fe200080f0eff */
[----:B--2---:R-:W-:Y:S11]  /*0580*/  @P2 BRA `(.L_x_7) ;  /* 0x0000000000182947 */ /* 0x004ff60003800000 */
[----:B------:R-:W2:Y:S01]  /*0590*/  LDS R2, [UR11+0x8] ;  /* 0x0000080bff027984 */ /* 0x000ea20008000800 */
[----:B------:R-:W3:Y:S01]  /*05a0*/  LDC.64 R6, c[0x0][0x380] ;  /* 0x0000e000ff067b82 */ /* 0x000ee20000000a00 */
[----:B------:R-:W-:Y:S02]  /*05b0*/  IMAD.MOV.U32 R3, RZ, RZ, 0x70 ;  /* 0x00000070ff037424 */ /* 0x000fe400078e00ff */
[----:B---3--:R3:W-:Y:S03]  /*05c0*/  STS.64 [UR11], R6 ;  /* 0x00000006ff007988 */ /* 0x0087e60008000a0b */
[----:B--2---:R-:W-:-:S05]  /*05d0*/  LOP3.LUT R2, R2, 0x10, R3, 0xd8, !PT ;  /* 0x0000001002027812 */ /* 0x004fca00078ed803 */
[----:B------:R3:W-:Y:S02]  /*05e0*/  STS [UR11+0x8], R2 ;  /* 0x00000802ff007988 */ /* 0x0007e4000800080b */
.L_x_7:
[----:B------:R-:W-:Y:S05]  /*05f0*/  BSYNC.RECONVERGENT B0 ;  /* 0x0000000000007941 */ /* 0x000fea0003800200 */
.L_x_6:
[----:B------:R-:W-:Y:S04]  /*0600*/  BSSY.RECONVERGENT B0, `(.L_x_8) ;  /* 0x000000a000007945 */ /* 0x000fe80003800200 */
[----:B------:R-:W-:Y:S05]  /*0610*/  @P2 BRA `(.L_x_9) ;  /* 0x0000000000202947 */ /* 0x000fea0003800000 */
[----:B---3--:R-:W2:Y:S01]  /*0620*/  LDS R2, [UR11+0x34] ;  /* 0x0000340bff027984 */ /* 0x008ea20008000800 */
[----:B------:R-:W-:Y:S02]  /*0630*/  IMAD.MOV.U32 R3, RZ, RZ, 0x3f000000 ;  /* 0x3f000000ff037424 */ /* 0x000fe400078e00ff */
[----:B------:R-:W-:Y:S01]  /*0640*/  @!P2 IMAD.MOV.U32 R5, RZ, RZ, 0x7f ;  /* 0x0000007fff05a424 */ /* 0x000fe200078e00ff */
[----:B------:R-:W3:Y:S02]  /*0650*/  @!P2 LDS R6, [UR11+0x38] ;  /* 0x0000380bff06a984 */ /* 0x000ee40008000800 */
[----:B--2---:R-:W-:Y:S02]  /*0660*/  LOP3.LUT R2, R2, 0xff000000, R3, 0xb8, !PT ;  /* 0xff00000002027812 */ /* 0x004fe400078eb803 */
[----:B---3--:R-:W-:-:S03]  /*0670*/  @!P2 LOP3.LUT R3, R6, 0xff, R5, 0xb8, !PT ;  /* 0x000000ff0603a812 */ /* 0x008fc600078eb805 */
[----:B------:R2:W-:Y:S04]  /*0680*/  STS [UR11+0x34], R2 ;  /* 0x00003402ff007988 */ /* 0x0005e8000800080b */
[----:B------:R2:W-:Y:S02]  /*0690*/  @!P2 STS [UR11+0x38], R3 ;  /* 0x00003803ff00a988 */ /* 0x0005e4000800080b */
.L_x_9:
[----:B------:R-:W-:Y:S05]  /*06a0*/  BSYNC.RECONVERGENT B0 ;  /* 0x0000000000007941 */ /* 0x000fea0003800200 */
.L_x_8:
[----:B------:R-:W-:Y:S04]  /*06b0*/  BSSY.RECONVERGENT B0, `(.L_x_10) ;  /* 0x000000e000007945 */ /* 0x000fe80003800200 */
[----:B------:R-:W-:Y:S05]  /*06c0*/  @P2 BRA `(.L_x_11) ;  /* 0x0000000000302947 */ /* 0x000fea0003800000 */
[----:B--2---:R-:W2:Y:S01]  /*06d0*/  LDS R3, [UR11+0x34] ;  /* 0x0000340bff037984 */ /* 0x004ea20008000800 */
[----:B------:R-:W4:Y:S03]  /*06e0*/  LDC.64 R8, c[0x0][0x3a8] ;  /* 0x0000ea00ff087b82 */ /* 0x000f260000000a00 */
[----:B---3--:R-:W3:Y:S01]  /*06f0*/  LDS R2, [UR11+0x1c] ;  /* 0x00001c0bff027984 */ /* 0x008ee20008000800 */
[C---:B----4-:R-:W-:Y:S01]  /*0700*/  SHF.L.U64.HI R6, R8.reuse, 0x1, R9 ;  /* 0x0000000108067819 */ /* 0x050fe20000010209 */
[----:B------:R-:W-:-:S03]  /*0710*/  IMAD.SHL.U32 R5, R8, 0x2, RZ ;  /* 0x0000000208057824 */ /* 0x000fc600078e00ff */
[--C-:B------:R-:W-:Y:S02]  /*0720*/  SHF.R.U32.HI R7, RZ, 0x4, R6.reuse ;  /* 0x00000004ff077819 */ /* 0x100fe40000011606 */
[----:B------:R-:W-:-:S05]  /*0730*/  SHF.R.U64 R5, R5, 0x4, R6 ;  /* 0x0000000405057819 */ /* 0x000fca0000001206 */
[----:B------:R4:W-:Y:S01]  /*0740*/  STS [UR11+0xc], R5 ;  /* 0x00000c05ff007988 */ /* 0x0009e2000800080b */
[----:B--2---:R-:W-:Y:S02]  /*0750*/  LOP3.LUT R3, R3, 0x7, RZ, 0xb8, !PT ;  /* 0x0000000703037812 */ /* 0x004fe400078eb8ff */
[----:B---3--:R-:W-:-:S03]  /*0760*/  LOP3.LUT R2, R2, 0xf, R7, 0xb8, !PT ;  /* 0x0000000f02027812 */ /* 0x008fc600078eb807 */
[----:B------:R4:W-:Y:S04]  /*0770*/  STS [UR11+0x34], R3 ;  /* 0x00003403ff007988 */ /* 0x0009e8000800080b */
[----:B------:R4:W-:Y:S02]  /*0780*/  STS [UR11+0x1c], R2 ;  /* 0x00001c02ff007988 */ /* 0x0009e4000800080b */
.L_x_11:
[----:B------:R-:W-:Y:S05]  /*0790*/  BSYNC.RECONVERGENT B0 ;  /* 0x0000000000007941 */ /* 0x000fea0003800200 */
.L_x_10:
[----:B------:R-:W-:Y:S04]  /*07a0*/  BSSY.RECONVERGENT B1, `(.L_x_12) ;  /* 0x000001a000017945 */ /* 0x000fe80003800200 */
[----:B------:R-:W-:Y:S04]  /*07b0*/  BSSY.RELIABLE B0, `(.L_x_13) ;  /* 0x0000015000007945 */ /* 0x000fe80003800100 */
[----:B------:R-:W-:Y:S05]  /*07c0*/  @P2 BRA `(.L_x_14) ;  /* 0x0000000000202947 */ /* 0x000fea0003800000 */
[----:B--234-:R-:W2:Y:S02]  /*07d0*/  LDS R2, [UR11+0x34] ;  /* 0x0000340bff027984 */ /* 0x01cea40008000800 */
[----:B--2---:R-:W-:-:S05]  /*07e0*/  LOP3.LUT R2, R2, 0x38, RZ, 0xb8, !PT ;  /* 0x0000003802027812 */ /* 0x004fca00078eb8ff */
[----:B------:R2:W-:Y:S01]  /*07f0*/  STS [UR11+0x34], R2 ;  /* 0x00003402ff007988 */ /* 0x0005e2000800080b */
[----:B------:R-:W-:Y:S05]  /*0800*/  @P2 BRA `(.L_x_15) ;  /* 0x0000000000202947 */ /* 0x000fea0003800000 */
[----:B--2---:R-:W2:Y:S01]  /*0810*/  LDS R2, [UR11+0x8] ;  /* 0x0000080bff027984 */ /* 0x004ea20008000800 */
[----:B------:R-:W-:-:S05]  /*0820*/  IMAD.MOV.U32 R3, RZ, RZ, 0x780 ;  /* 0x00000780ff037424 */ /* 0x000fca00078e00ff */
[----:B--2---:R-:W-:-:S05]  /*0830*/  LOP3.LUT R2, R2, 0x500, R3, 0xd8, !PT ;  /* 0x0000050002027812 */ /* 0x004fca00078ed803 */
[----:B------:R5:W-:Y:S02]  /*0840*/  STS [UR11+0x8], R2 ;  /* 0x00000802ff007988 */ /* 0x000be4000800080b */
.L_x_14:
[----:B------:R-:W-:Y:S05]  /*0850*/  @P2 BRA `(.L_x_16) ;  /* 0x0000000000282947 */ /* 0x000fea0003800000 */
[----:B--2345:R-:W2:Y:S02]  /*0860*/  LDS R2, [UR11+0x8] ;  /* 0x0000080bff027984 */ /* 0x03cea40008000800 */
[----:B--2---:R-:W-:-:S05]  /*0870*/  LOP3.LUT R2, R2, 0x1800, RZ, 0xb8, !PT ;  /* 0x0000180002027812 */ /* 0x004fca00078eb8ff */
[----:B------:R3:W-:Y:S02]  /*0880*/  STS [UR11+0x8], R2 ;  /* 0x00000802ff007988 */ /* 0x0007e4000800080b */
.L_x_15:
[----:B------:R-:W-:Y:S05]  /*0890*/  @P2 BREAK.RELIABLE B0 ;  /* 0x0000000000002942 */ /* 0x000fea0003800100 */
[----:B------:R-:W-:Y:S05]  /*08a0*/  @P2 BRA `(.L_x_17) ;  /* 0x0000000000242947 */ /* 0x000fea0003800000 */
[----:B------:R-:W4:Y:S01]  /*08b0*/  LDS R3, [UR11+0x8] ;  /* 0x0000080bff037984 */ /* 0x000f220008000800 */
[----:B--23--:R-:W-:-:S05]  /*08c0*/  IMAD.MOV.U32 R2, RZ, RZ, 0x6000 ;  /* 0x00006000ff027424 */ /* 0x00cfca00078e00ff */
[----:B----4-:R-:W-:-:S04]  /*08d0*/  LOP3.LUT R2, R3, 0x6000, R2, 0xd8, !PT ;  /* 0x0000600003027812 */ /* 0x010fc800078ed802 */
[----:B------:R-:W-:-:S05]  /*08e0*/  LOP3.LUT R2, R2, 0x400000, RZ, 0xb8, !PT ;  /* 0x0040000002027812 */ /* 0x000fca00078eb8ff */
[----:B------:R2:W-:Y:S02]  /*08f0*/  STS [UR11+0x8], R2 ;  /* 0x00000802ff007988 */ /* 0x0005e4000800080b */
.L_x_16:
[----:B------:R-:W-:Y:S05]  /*0900*/  BSYNC.RELIABLE B0 ;  /* 0x0000000000007941 */ /* 0x000fea0003800100 */
.L_x_13:
[----:B--2345:R-:W2:Y:S02]  /*0910*/  @!P2 LDS R2, [UR11+0x8] ;  /* 0x0000080bff02a984 */ /* 0x03cea40008000800 */
[----:B--2---:R-:W-:-:S05]  /*0920*/  @!P2 LOP3.LUT R2, R2, 0x8000, RZ, 0xb8, !PT ;  /* 0x000080000202a812 */ /* 0x004fca00078eb8ff */
[----:B------:R4:W-:Y:S02]  /*0930*/  @!P2 STS [UR11+0x8], R2 ;  /* 0x00000802ff00a988 */ /* 0x0009e4000800080b */
.L_x_17:
[----:B------:R-:W-:Y:S05]  /*0940*/  BSYNC.RECONVERGENT B1 ;  /* 0x0000000000017941 */ /* 0x000fea0003800200 */
.L_x_12:
[----:B------:R-:W-:Y:S05]  /*0950*/  WARPSYNC.ALL ;  /* 0x0000000000007948 */ /* 0x000fea0003800000 */
[----:B------:R-:W-:Y:S01]  /*0960*/  NOP ;  /* 0x0000000000007918 */ /* 0x000fe20000000000 */
[----:B------:R-:W5:Y:S02]  /*0970*/  LDC R5, c[0x0][0x39c] ;  /* 0x0000e700ff057b82 */ /* 0x000f640000000800 */
[----:B-----5:R-:W-:Y:S01]  /*0980*/  VIADD R5, R5, 0xffffffff ;  /* 0xffffffff05057836 */ /* 0x020fe20000000000 */
[----:B------:R-:W-:Y:S06]  /*0990*/  @P0 BRA `(.L_x_18) ;  /* 0x0000000000300947 */ /* 0x000fec0003800000 */
[----:B--234-:R-:W2:Y:S01]  /*09a0*/  S2R R2, SR_LANEID ;  /* 0x0000000000027919 */ /* 0x01cea20000000000 */
[----:B------:R-:W-:Y:S05]  /*09b0*/  WARPSYNC.ALL ;  /* 0x0000000000007948 */ /* 0x000fea0003800000 */
[----:B------:R-:W-:Y:S01]  /*09c0*/  NOP ;  /* 0x0000000000007918 */ /* 0x000fe20000000000 */
[----:B--2---:R-:W-:-:S05]  /*09d0*/  IMAD.SHL.U32 R6, R2, 0x4, RZ ;  /* 0x0000000402067824 */ /* 0x004fca00078e00ff */
[----:B------:R-:W2:Y:S01]  /*09e0*/  LDS R7, [R6+UR11] ;  /* 0x0000000b06077984 */ /* 0x000ea20008000800 */
[----:B------:R-:W-:-:S05]  /*09f0*/  IADD3 R2, P3, PT, R6, UR8, RZ ;  /* 0x0000000806027c10 */ /* 0x000fca000ff7e0ff */
[----:B------:R-:W-:-:S05]  /*0a00*/  IMAD.X R3, RZ, RZ, UR9, P3 ;  /* 0x00000009ff037e24 */ /* 0x000fca00098e06ff */
[----:B--2---:R5:W2:Y:S01]  /*0a10*/  ATOMG.E.EXCH.STRONG.GPU PT, RZ, [R2], R7 ;  /* 0x0000000702ff73a8 */ /* 0x004aa200041ee100 */
[----:B------:R-:W-:-:S04]  /*0a20*/  DEPBAR {5,4,3,2,1,0} ;  /* 0x0000003f0000791a */ /* 0x000fc80000000000 */
[----:B------:R-:W3:Y:S02]  /*0a30*/  CCTL.E.C.LDCU.IV.DEEP [UR8] ;  /* 0x0000000008007540 */ /* 0x000ee40009c08000 */
[----:B---3--:R5:W-:Y:S01]  /*0a40*/  UTMACCTL.IV [UR8] ;  /* 0x00000000080079b9 */ /* 0x008be20008000000 */
[----:B------:R-:W-:Y:S01]  /*0a50*/  NOP ;  /* 0x0000000000007918 */ /* 0x000fe20000000000 */
.L_x_18:
[----:B------:R-:W-:Y:S05]  /*0a60*/  @P0 BRA `(.L_x_19) ;  /* 0x00000000000c0947 */ /* 0x000fea0003800000 */
[----:B------:R0:W-:Y:S01]  /*0a70*/  UTMACMDFLUSH ;  /* 0x00000000000079b7 */ /* 0x0001e20000000000 */
[----:B------:R-:W-:Y:S05]  /*0a80*/  @P0 BRA `(.L_x_19) ;  /* 0x0000000000040947 */ /* 0x000fea0003800000 */
[----:B------:R-:W-:-:S04]  /*0a90*/  DEPBAR.LE SB0, 0x0 ;  /* 0x000080000000791a */ /* 0x000fc80000000000 */
.L_x_19:
[----:B------:R-:W-:Y:S05]  /*0aa0*/  WARPSYNC.ALL ;  /* 0x0000000000007948 */ /* 0x000fea0003800000 */
[----:B------:R-:W-:Y:S01]  /*0ab0*/  NOP ;  /* 0x0000000000007918 */ /* 0x000fe20000000000 */
[----:B--2---:R-:W-:Y:S06]  /*0ac0*/  BAR.SYNC.DEFER_BLOCKING 0x0 ;  /* 0x0000000000007b1d */ /* 0x004fec0000010000 */
[----:B------:R-:W-:Y:S02]  /*0ad0*/  BSSY.RECONVERGENT B1, `(.L_x_20) ;  /* 0x000000b000017945 */ /* 0x000fe40003800200 */
[----:B------:R-:W-:Y:S06]  /*0ae0*/  BAR.SYNC.DEFER_BLOCKING 0x0 ;  /* 0x0000000000007b1d */ /* 0x000fec0000010000 */
[----:B------:R2:W-:Y:S01]  /*0af0*/  @!P0 STS [R11], RZ ;  /* 0x000000ff0b008388 */ /* 0x0005e20000000800 */
[----:B------:R-:W-:Y:S01]  /*0b00*/  NOP ;  /* 0x0000000000007918 */ /* 0x000fe20000000000 */
[----:B------:R-:W-:Y:S05]  /*0b10*/  @P2 BRA `(.L_x_21) ;  /* 0x0000000000182947 */ /* 0x000fea0003800000 */
[----:B---345:R-:W3:Y:S01]  /*0b20*/  LDS R2, [UR11+0x8] ;  /* 0x0000080bff027984 */ /* 0x038ee20008000800 */
[----:B------:R-:W4:Y:S01]  /*0b30*/  LDC.64 R6, c[0x0][0x388] ;  /* 0x0000e200ff067b82 */ /* 0x000f220000000a00 */
[----:B------:R-:W-:Y:S02]  /*0b40*/  IMAD.MOV.U32 R3, RZ, RZ, 0x70 ;  /* 0x00000070ff037424 */ /* 0x000fe400078e00ff */
[----:B----4-:R4:W-:Y:S03]  /*0b50*/  STS.64 [UR11], R6 ;  /* 0x00000006ff007988 */ /* 0x0109e60008000a0b */
[----:B---3--:R-:W-:-:S05]  /*0b60*/  LOP3.LUT R2, R2, 0x10, R3, 0xd8, !PT ;  /* 0x0000001002027812 */ /* 0x008fca00078ed803 */
[----:B------:R4:W-:Y:S02]  /*0b70*/  STS [UR11+0x8], R2 ;  /* 0x00000802ff007988 */ /* 0x0009e4000800080b */
.L_x_21:
[----:B-----5:R-:W-:Y:S05]  /*0b80*/  BSYNC.RECONVERGENT B1 ;  /* 0x0000000000017941 */ /* 0x020fea0003800200 */
.L_x_20:
[----:B------:R-:W-:Y:S04]  /*0b90*/  BSSY.RECONVERGENT B1, `(.L_x_22) ;  /* 0x000000a000017945 */ /* 0x000fe80003800200 */
[----:B------:R-:W-:Y:S05]  /*0ba0*/  @P2 BRA `(.L_x_23) ;  /* 0x0000000000202947 */ /* 0x000fea0003800000 */
[----:B---34-:R-:W3:Y:S01]  /*0bb0*/  LDS R2, [UR11+0x34] ;  /* 0x0000340bff027984 */ /* 0x018ee20008000800 */
[----:B------:R-:W-:Y:S02]  /*0bc0*/  IMAD.MOV.U32 R7, RZ, RZ, 0x3f000000 ;  /* 0x3f000000ff077424 */ /* 0x000fe400078e00ff */
[----:B------:R-:W-:Y:S01]  /*0bd0*/  @!P2 IMAD.MOV.U32 R6, RZ, RZ, 0x7f ;  /* 0x0000007fff06a424 */ /* 0x000fe200078e00ff */
[----:B------:R-:W4:Y:S02]  /*0be0*/  @!P2 LDS R3, [UR11+0x38] ;  /* 0x0000380bff03a984 */ /* 0x000f240008000800 */
[----:B---3--:R-:W-:Y:S02]  /*0bf0*/  LOP3.LUT R2, R2, 0xff000000, R7, 0xb8, !PT ;  /* 0xff00000002027812 */ /* 0x008fe400078eb807 */
[----:B----4-:R-:W-:-:S03]  /*0c00*/  @!P2 LOP3.LUT R3, R3, 0xff, R6, 0xb8, !PT ;  /* 0x000000ff0303a812 */ /* 0x010fc600078eb806 */
[----:B------:R5:W-:Y:S04]  /*0c10*/  STS [UR11+0x34], R2 ;  /* 0x00003402ff007988 */ /* 0x000be8000800080b */
[----:B------:R5:W-:Y:S02]  /*0c20*/  @!P2 STS [UR11+0x38], R3 ;  /* 0x00003803ff00a988 */ /* 0x000be4000800080b */
.L_x_23:
[----:B------:R-:W-:Y:S05]  /*0c30*/  BSYNC.RECONVERGENT B1 ;  /* 0x0000000000017941 */ /* 0x000fea0003800200 */
.L_x_22:
[----:B------:R-:W-:Y:S04]  /*0c40*/  BSSY.RECONVERGENT B1, `(.L_x_24) ;  /* 0x0000004000017945 */ /* 0x000fe80003800200 */
[----:B------:R-:W-:Y:S05]  /*0c50*/  @P2 BRA `(.L_x_25) ;  /* 0x0000000000082947 */ /* 0x000fea0003800000 */
[----:B------:R2:W-:Y:S04]  /*0c60*/  STS [UR11+0x24], R12 ;  /* 0x0000240cff007988 */ /* 0x0005e8000800080b */
[----:B------:R2:W-:Y:S02]  /*0c70*/  STS [UR11+0x20], R5 ;  /* 0x00002005ff007988 */ /* 0x0005e4000800080b */
.L_x_25:
[----:B------:R-:W-:Y:S05]  /*0c80*/  BSYNC.RECONVERGENT B1 ;  /* 0x0000000000017941 */ /* 0x000fea0003800200 */
.L_x_24:
[----:B------:R-:W-:Y:S04]  /*0c90*/  BSSY.RECONVERGENT B1, `(.L_x_26) ;  /* 0x000000e000017945 */ /* 0x000fe80003800200 */
[----:B------:R-:W-:Y:S05]  /*0ca0*/  @P2 BRA `(.L_x_27) ;  /* 0x0000000000302947 */ /* 0x000fea0003800000 */
[----:B-----5:R-:W5:Y:S01]  /*0cb0*/  LDS R3, [UR11+0x34] ;  /* 0x0000340bff037984 */ /* 0x020f620008000800 */
[----:B----4-:R-:W4:Y:S03]  /*0cc0*/  LDC.64 R6, c[0x0][0x3b0] ;  /* 0x0000ec00ff067b82 */ /* 0x010f260000000a00 */
[----:B---3--:R-:W3:Y:S01]  /*0cd0*/  LDS R2, [UR11+0x1c] ;  /* 0x00001c0bff027984 */ /* 0x008ee20008000800 */
[C---:B----4-:R-:W-:Y:S01]  /*0ce0*/  SHF.L.U64.HI R7, R6.reuse, 0x1, R7 ;  /* 0x0000000106077819 */ /* 0x050fe20000010207 */
[----:B------:R-:W-:-:S03]  /*0cf0*/  IMAD.SHL.U32 R6, R6, 0x2, RZ ;  /* 0x0000000206067824 */ /* 0x000fc600078e00ff */
[--C-:B------:R-:W-:Y:S02]  /*0d00*/  SHF.R.U32.HI R9, RZ, 0x4, R7.reuse ;  /* 0x00000004ff097819 */ /* 0x100fe40000011607 */
[----:B------:R-:W-:-:S05]  /*0d10*/  SHF.R.U64 R6, R6, 0x4, R7 ;  /* 0x0000000406067819 */ /* 0x000fca0000001207 */
[----:B------:R4:W-:Y:S01]  /*0d20*/  STS [UR11+0xc], R6 ;  /* 0x00000c06ff007988 */ /* 0x0009e2000800080b */
[----:B-----5:R-:W-:Y:S02]  /*0d30*/  LOP3.LUT R3, R3, 0x7, RZ, 0xb8, !PT ;  /* 0x0000000703037812 */ /* 0x020fe400078eb8ff */
[----:B---3--:R-:W-:-:S03]  /*0d40*/  LOP3.LUT R2, R2, 0xf, R9, 0xb8, !PT ;  /* 0x0000000f02027812 */ /* 0x008fc600078eb809 */
[----:B------:R4:W-:Y:S04]  /*0d50*/  STS [UR11+0x34], R3 ;  /* 0x00003403ff007988 */ /* 0x0009e8000800080b */
[----:B------:R4:W-:Y:S02]  /*0d60*/  STS [UR11+0x1c], R2 ;  /* 0x00001c02ff007988 */ /* 0x0009e4000800080b */
.L_x_27:
[----:B------:R-:W-:Y:S05]  /*0d70*/  BSYNC.RECONVERGENT B1 ;  /* 0x0000000000017941 */ /* 0x000fea0003800200 */
.L_x_26:
[----:B------:R-:W-:Y:S04]  /*0d80*/  BSSY.RECONVERGENT B2, `(.L_x_28) ;  /* 0x000001a000027945 */ /* 0x000fe80003800200 */
[----:B------:R-:W-:Y:S04]  /*0d90*/  BSSY.RELIABLE B1, `(.L_x_29) ;  /* 0x0000015000017945 */ /* 0x000fe80003800100 */
[----:B------:R-:W-:Y:S05]  /*0da0*/  @P2 BRA `(.L_x_30) ;  /* 0x0000000000202947 */ /* 0x000fea0003800000 */
[----:B---345:R-:W3:Y:S02]  /*0db0*/  LDS R2, [UR11+0x34] ;  /* 0x0000340bff027984 */ /* 0x038ee40008000800 */
[----:B---3--:R-:W-:-:S05]  /*0dc0*/  LOP3.LUT R2, R2, 0x38, RZ, 0xb8, !PT ;  /* 0x0000003802027812 */ /* 0x008fca00078eb8ff */
[----:B------:R3:W-:Y:S01]  /*0dd0*/  STS [UR11+0x34], R2 ;  /* 0x00003402ff007988 */ /* 0x0007e2000800080b */
[----:B------:R-:W-:Y:S05]  /*0de0*/  @P2 BRA `(.L_x_31) ;  /* 0x0000000000202947 */ /* 0x000fea0003800000 */
[----:B---3--:R-:W3:Y:S01]  /*0df0*/  LDS R2, [UR11+0x8] ;  /* 0x0000080bff027984 */ /* 0x008ee20008000800 */
[----:B------:R-:W-:-:S05]  /*0e00*/  IMAD.MOV.U32 R3, RZ, RZ, 0x780 ;  /* 0x00000780ff037424 */ /* 0x000fca00078e00ff */
[----:B---3--:R-:W-:-:S05]  /*0e10*/  LOP3.LUT R2, R2, 0x500, R3, 0xd8, !PT ;  /* 0x0000050002027812 */ /* 0x008fca00078ed803 */
[----:B------:R3:W-:Y:S02]  /*0e20*/  STS [UR11+0x8], R2 ;  /* 0x00000802ff007988 */ /* 0x0007e4000800080b */
.L_x_30:
[----:B------:R-:W-:Y:S05]  /*0e30*/  @P2 BRA `(.L_x_32) ;  /* 0x0000000000282947 */ /* 0x000fea0003800000 */
[----:B---345:R-:W3:Y:S02]  /*0e40*/  LDS R2, [UR11+0x8] ;  /* 0x0000080bff027984 */ /* 0x038ee40008000800 */
[----:B---3--:R-:W-:-:S05]  /*0e50*/  LOP3.LUT R2, R2, 0x1800, RZ, 0xb8, !PT ;  /* 0x0000180002027812 */ /* 0x008fca00078eb8ff */
[----:B------:R4:W-:Y:S02]  /*0e60*/  STS [UR11+0x8], R2 ;  /* 0x00000802ff007988 */ /* 0x0009e4000800080b */
.L_x_31:
[----:B------:R-:W-:Y:S05]  /*0e70*/  @P2 BREAK.RELIABLE B1 ;  /* 0x0000000000012942 */ /* 0x000fea0003800100 */
[----:B------:R-:W-:Y:S05]  /*0e80*/  @P2 BRA `(.L_x_33) ;  /* 0x0000000000242947 */ /* 0x000fea0003800000 */
[----:B---34-:R-:W3:Y:S01]  /*0e90*/  LDS R2, [UR11+0x8] ;  /* 0x0000080bff027984 */ /* 0x018ee20008000800 */
[----:B------:R-:W-:-:S05]  /*0ea0*/  IMAD.MOV.U32 R3, RZ, RZ, 0x6000 ;  /* 0x00006000ff037424 */ /* 0x000fca00078e00ff */
[----:B---3--:R-:W-:-:S04]  /*0eb0*/  LOP3.LUT R2, R2, 0x6000, R3, 0xd8, !PT ;  /* 0x0000600002027812 */ /* 0x008fc800078ed803 */
[----:B------:R-:W-:-:S05]  /*0ec0*/  LOP3.LUT R2, R2, 0x400000, RZ, 0xb8, !PT ;  /* 0x0040000002027812 */ /* 0x000fca00078eb8ff */
[----:B------:R3:W-:Y:S02]  /*0ed0*/  STS [UR11+0x8], R2 ;  /* 0x00000802ff007988 */ /* 0x0007e4000800080b */
.L_x_32:
[----:B------:R-:W-:Y:S05]  /*0ee0*/  BSYNC.RELIABLE B1 ;  /* 0x0000000000017941 */ /* 0x000fea0003800100 */
.L_x_29:
[----:B---345:R-:W3:Y:S02]  /*0ef0*/  @!P2 LDS R2, [UR11+0x8] ;  /* 0x0000080bff02a984 */ /* 0x038ee40008000800 */
[----:B---3--:R-:W-:-:S05]  /*0f00*/  @!P2 LOP3.LUT R2, R2, 0x8000, RZ, 0xb8, !PT ;  /* 0x000080000202a812 */ /* 0x008fca00078eb8ff */
[----:B------:R5:W-:Y:S02]  /*0f10*/  @!P2 STS [UR11+0x8], R2 ;  /* 0x00000802ff00a988 */ /* 0x000be4000800080b */
.L_x_33:
[----:B------:R-:W-:Y:S05]  /*0f20*/  BSYNC.RECONVERGENT B2 ;  /* 0x0000000000027941 */ /* 0x000fea0003800200 */
.L_x_28:
[----:B------:R-:W-:Y:S05]  /*0f30*/  WARPSYNC.ALL ;  /* 0x0000000000007948 */ /* 0x000fea0003800000 */
[----:B------:R-:W-:Y:S01]  /*0f40*/  NOP ;  /* 0x0000000000007918 */ /* 0x000fe20000000000 */
[----:B------:R-:W-:-:S04]  /*0f50*/  UIADD3 UR5, UPT, UPT, UR4, 0x80, URZ ;  /* 0x0000008004057890 */ /* 0x000fc8000fffe0ff */
[----:B------:R-:W-:-:S04]  /*0f60*/  UIADD3 UR34, UP0, UPT, UR5, UR12, URZ ;  /* 0x0000000c05227290 */ /* 0x000fc8000ff1e0ff */
[----:B------:R-:W-:Y:S01]  /*0f70*/  ULEA.HI.X.SX32 UR35, UR5, UR13, 0x1, UP0 ;  /* 0x0000000d05237291 */ /* 0x000fe200080f0eff */
[----:B------:R-:W-:Y:S11]  /*0f80*/  @P0 BRA `(.L_x_34) ;  /* 0x0000000000300947 */ /* 0x000ff60003800000 */
[----:B---345:R-:W3:Y:S01]  /*0f90*/  S2R R2, SR_LANEID ;  /* 0x0000000000027919 */ /* 0x038ee20000000000 */
[----:B------:R-:W-:Y:S05]  /*0fa0*/  WARPSYNC.ALL ;  /* 0x0000000000007948 */ /* 0x000fea0003800000 */
[----:B------:R-:W-:Y:S01]  /*0fb0*/  NOP ;  /* 0x0000000000007918 */ /* 0x000fe20000000000 */
[----:B---3--:R-:W-:-:S05]  /*0fc0*/  IMAD.SHL.U32 R6, R2, 0x4, RZ ;  /* 0x0000000402067824 */ /* 0x008fca00078e00ff */
[----:B------:R-:W3:Y:S01]  /*0fd0*/  LDS R7, [R6+UR11] ;  /* 0x0000000b06077984 */ /* 0x000ee20008000800 */
[----:B------:R-:W-:-:S05]  /*0fe0*/  IADD3 R2, P3, PT, R6, UR34, RZ ;  /* 0x0000002206027c10 */ /* 0x000fca000ff7e0ff */
[----:B------:R-:W-:-:S05]  /*0ff0*/  IMAD.X R3, RZ, RZ, UR35, P3 ;  /* 0x00000023ff037e24 */ /* 0x000fca00098e06ff */
[----:B---3--:R3:W4:Y:S01]  /*1000*/  ATOMG.E.EXCH.STRONG.GPU PT, RZ, [R2], R7 ;  /* 0x0000000702ff73a8 */ /* 0x00872200041ee100 */
[----:B------:R-:W-:-:S04]  /*1010*/  DEPBAR {5,4,3,2,1,0} ;  /* 0x0000003f0000791a */ /* 0x000fc80000000000 */
[----:B------:R-:W5:Y:S02]  /*1020*/  CCTL.E.C.LDCU.IV.DEEP [UR34] ;  /* 0x0000000022007540 */ /* 0x000f640009c08000 */
[----:B-----5:R3:W-:Y:S01]  /*1030*/  UTMACCTL.IV [UR34] ;  /* 0x00000000220079b9 */ /* 0x0207e20008000000 */
[----:B------:R-:W-:Y:S01]  /*1040*/  NOP ;  /* 0x0000000000007918 */ /* 0x000fe20000000000 */
.L_x_34:
[----:B------:R-:W-:Y:S05]  /*1050*/  @P0 BRA `(.L_x_35) ;  /* 0x00000000000c0947 */ /* 0x000fea0003800000 */
[----:B------:R0:W-:Y:S01]  /*1060*/  UTMACMDFLUSH ;  /* 0x00000000000079b7 */ /* 0x0001e20000000000 */
[----:B------:R-:W-:Y:S05]  /*1070*/  @P0 BRA `(.L_x_35) ;  /* 0x0000000000040947 */ /* 0x000fea0003800000 */
[----:B------:R-:W-:-:S04]  /*1080*/  DEPBAR.LE SB0, 0x0 ;  /* 0x000080000000791a */ /* 0x000fc80000000000 */
.L_x_35:
[----:B------:R-:W-:Y:S05]  /*1090*/  WARPSYNC.ALL ;  /* 0x0000000000007948 */ /* 0x000fea0003800000 */
[----:B------:R-:W-:Y:S01]  /*10a0*/  NOP ;  /* 0x0000000000007918 */ /* 0x000fe20000000000 */
[----:B----4-:R-:W-:Y:S06]  /*10b0*/  BAR.SYNC.DEFER_BLOCKING 0x0 ;  /* 0x0000000000007b1d */ /* 0x010fec0000010000 */
[----:B------:R-:W-:Y:S02]  /*10c0*/  BSSY.RECONVERGENT B2, `(.L_x_36) ;  /* 0x000000b000027945 */ /* 0x000fe40003800200 */
[----:B------:R-:W-:Y:S06]  /*10d0*/  BAR.SYNC.DEFER_BLOCKING 0x0 ;  /* 0x0000000000007b1d */ /* 0x000fec0000010000 */
[----:B------:R4:W-:Y:S01]  /*10e0*/  @!P0 STS [R11], RZ ;  /* 0x000000ff0b008388 */ /* 0x0009e20000000800 */
[----:B------:R-:W-:Y:S01]  /*10f0*/  NOP ;  /* 0x0000000000007918 */ /* 0x000fe20000000000 */
[----:B------:R-:W-:Y:S05]  /*1100*/  @P2 BRA `(.L_x_37) ;  /* 0x0000000000182947 */ /* 0x000fea0003800000 */
[----:B---3-5:R-:W3:Y:S01]  /*1110*/  LDS R2, [UR11+0x8] ;  /* 0x0000080bff027984 */ /* 0x028ee20008000800 */
[----:B------:R-:W5:Y:S01]  /*1120*/  LDC.64 R6, c[0x0][0x390] ;  /* 0x0000e400ff067b82 */ /* 0x000f620000000a00 */
[----:B------:R-:W-:Y:S02]  /*1130*/  IMAD.MOV.U32 R3, RZ, RZ, 0x70 ;  /* 0x00000070ff037424 */ /* 0x000fe400078e00ff */
[----:B-----5:R5:W-:Y:S03]  /*1140*/  STS.64 [UR11], R6 ;  /* 0x00000006ff007988 */ /* 0x020be60008000a0b */
[----:B---3--:R-:W-:-:S05]  /*1150*/  LOP3.LUT R2, R2, 0x10, R3, 0xd8, !PT ;  /* 0x0000001002027812 */ /* 0x008fca00078ed803 */
[----:B------:R5:W-:Y:S02]  /*1160*/  STS [UR11+0x8], R2 ;  /* 0x00000802ff007988 */ /* 0x000be4000800080b */
.L_x_37:
[----:B---3--:R-:W-:Y:S05]  /*1170*/  BSYNC.RECONVERGENT B2 ;  /* 0x0000000000027941 */ /* 0x008fea0003800200 */
.L_x_36:
[----:B------:R-:W-:Y:S04]  /*1180*/  BSSY.RECONVERGENT B3, `(.L_x_38) ;  /* 0x0000011000037945 */ /* 0x000fe80003800200 */
[----:B------:R-:W-:Y:S04]  /*1190*/  BSSY.RELIABLE B2, `(.L_x_39) ;  /* 0x000000e000027945 */ /* 0x000fe80003800100 */
[----:B------:R-:W-:Y:S05]  /*11a0*/  @P2 BRA `(.L_x_40) ;  /* 0x0000000000242947 */ /* 0x000fea0003800000 */
[----:B-----5:R-:W3:Y:S01]  /*11b0*/  LDS R2, [UR11+0x34] ;  /* 0x0000340bff027984 */ /* 0x020ee20008000800 */
[----:B------:R-:W-:-:S05]  /*11c0*/  IMAD.MOV.U32 R3, RZ, RZ, 0x3f000000 ;  /* 0x3f000000ff037424 */ /* 0x000fca00078e00ff */
[----:B---3--:R-:W-:-:S05]  /*11d0*/  LOP3.LUT R2, R2, 0xff000000, R3, 0xb8, !PT ;  /* 0xff00000002027812 */ /* 0x008fca00078eb803 */
[----:B------:R3:W-:Y:S01]  /*11e0*/  STS [UR11+0x34], R2 ;  /* 0x00003402ff007988 */ /* 0x0007e2000800080b */
[----:B------:R-:W-:Y:S05]  /*11f0*/  @P2 BRA `(.L_x_41) ;  /* 0x00000000001c2947 */ /* 0x000fea0003800000 */
[----:B---3--:R-:W3:Y:S01]  /*1200*/  LDS R2, [UR11+0x38] ;  /* 0x0000380bff027984 */ /* 0x008ee20008000800 */
[----:B------:R-:W-:-:S05]  /*1210*/  IMAD.MOV.U32 R3, RZ, RZ, 0x7f ;  /* 0x0000007fff037424 */ /* 0x000fca00078e00ff */
[----:B---3--:R-:W-:-:S05]  /*1220*/  LOP3.LUT R2, R2, 0xff, R3, 0xb8, !PT ;  /* 0x000000ff02027812 */ /* 0x008fca00078eb803 */
[----:B------:R3:W-:Y:S02]  /*1230*/  STS [UR11+0x38], R2 ;  /* 0x00003802ff007988 */ /* 0x0007e4000800080b */
.L_x_40:
[----:B------:R-:W-:Y:S05]  /*1240*/  @P2 BREAK.RELIABLE B2 ;  /* 0x0000000000022942 */ /* 0x000fea0003800100 */
[----:B------:R-:W-:Y:S05]  /*1250*/  @P2 BRA `(.L_x_42) ;  /* 0x00000000000c2947 */ /* 0x000fea0003800000 */
[----:B------:R2:W-:Y:S02]  /*1260*/  STS [UR11+0x20], R5 ;  /* 0x00002005ff007988 */ /* 0x0005e4000800080b */
.L_x_41:
[----:B------:R-:W-:Y:S05]  /*1270*/  BSYNC.RELIABLE B2 ;  /* 0x0000000000027941 */ /* 0x000fea0003800100 */
.L_x_39:
[----:B------:R2:W-:Y:S02]  /*1280*/  @!P2 STS [UR11+0x24], R4 ;  /* 0x00002404ff00a988 */ /* 0x0005e4000800080b */
.L_x_42:
[----:B------:R-:W-:Y:S05]  /*1290*/  BSYNC.RECONVERGENT B3 ;  /* 0x0000000000037941 */ /* 0x000fea0003800200 */
.L_x_38:
[----:B------:R-:W-:Y:S05]  /*12a0*/  WARPSYNC.ALL ;  /* 0x0000000000007948 */ /* 0x000fea0003800000 */
[----:B------:R-:W-:Y:S01]  /*12b0*/  NOP ;  /* 0x0000000000007918 */ /* 0x000fe20000000000 */
[----:B------:R-:W-:Y:S04]  /*12c0*/  BSSY.RECONVERGENT B3, `(.L_x_43) ;  /* 0x000000e000037945 */ /* 0x000fe80003800200 */
[----:B------:R-:W-:Y:S05]  /*12d0*/  @P2 BRA `(.L_x_44) ;  /* 0x0000000000302947 */ /* 0x000fea0003800000 */
[----:B------:R-:W2:Y:S02]  /*12e0*/  LDS R3, [UR11+0x34] ;  /* 0x0000340bff037984 */ /* 0x000ea40008000800 */
[----:B--2---:R-:W2:Y:S02]  /*12f0*/  LDC.64 R4, c[0x0][0x3b8] ;  /* 0x0000ee00ff047b82 */ /* 0x004ea40000000a00 */
[----:B---3-5:R-:W3:Y:S01]  /*1300*/  LDS R2, [UR11+0x1c] ;  /* 0x00001c0bff027984 */ /* 0x028ee20008000800 */
[C---:B--2---:R-:W-:Y:S01]  /*1310*/  SHF.L.U64.HI R5, R4.reuse, 0x1, R5 ;  /* 0x0000000104057819 */ /* 0x044fe20000010205 */
[----:B------:R-:W-:-:S03]  /*1320*/  IMAD.SHL.U32 R4, R4, 0x2, RZ ;  /* 0x0000000204047824 */ /* 0x000fc600078e00ff */
[--C-:B------:R-:W-:Y:S02]  /*1330*/  SHF.R.U32.HI R7, RZ, 0x4, R5.reuse ;  /* 0x00000004ff077819 */ /* 0x100fe40000011605 */
[----:B------:R-:W-:-:S05]  /*1340*/  SHF.R.U64 R4, R4, 0x4, R5 ;  /* 0x0000000404047819 */ /* 0x000fca0000001205 */
[----:B------:R2:W-:Y:S01]  /*1350*/  STS [UR11+0xc], R4 ;  /* 0x00000c04ff007988 */ /* 0x0005e2000800080b */
[----:B------:R-:W-:Y:S02]  /*1360*/  LOP3.LUT R3, R3, 0x7, RZ, 0xb8, !PT ;  /* 0x0000000703037812 */ /* 0x000fe400078eb8ff */
[----:B---3--:R-:W-:-:S03]  /*1370*/  LOP3.LUT R2, R2, 0xf, R7, 0xb8, !PT ;  /* 0x0000000f02027812 */ /* 0x008fc600078eb807 */
[----:B------:R2:W-:Y:S04]  /*1380*/  STS [UR11+0x34], R3 ;  /* 0x00003403ff007988 */ /* 0x0005e8000800080b */
[----:B------:R2:W-:Y:S02]  /*1390*/  STS [UR11+0x1c], R2 ;  /* 0x00001c02ff007988 */ /* 0x0005e4000800080b */
.L_x_44:
[----:B------:R-:W-:Y:S05]  /*13a0*/  BSYNC.RECONVERGENT B3 ;  /* 0x0000000000037941 */ /* 0x000fea0003800200 */
.L_x_43:
[----:B------:R-:W-:Y:S04]  /*13b0*/  BSSY.RECONVERGENT B4, `(.L_x_45) ;  /* 0x000001a000047945 */ /* 0x000fe80003800200 */
[----:B------:R-:W-:Y:S04]  /*13c0*/  BSSY.RELIABLE B3, `(.L_x_46) ;  /* 0x0000015000037945 */ /* 0x000fe80003800100 */
[----:B------:R-:W-:Y:S05]  /*13d0*/  @P2 BRA `(.L_x_47) ;  /* 0x0000000000202947 */ /* 0x000fea0003800000 */
[----:B--23-5:R-:W2:Y:S02]  /*13e0*/  LDS R2, [UR11+0x34] ;  /* 0x0000340bff027984 */ /* 0x02cea40008000800 */
[----:B--2---:R-:W-:-:S05]  /*13f0*/  LOP3.LUT R2, R2, 0x38, RZ, 0xb8, !PT ;  /* 0x0000003802027812 */ /* 0x004fca00078eb8ff */
[----:B------:R2:W-:Y:S01]  /*1400*/  STS [UR11+0x34], R2 ;  /* 0x00003402ff007988 */ /* 0x0005e2000800080b */
[----:B------:R-:W-:Y:S05]  /*1410*/  @P2 BRA `(.L_x_48) ;  /* 0x0000000000202947 */ /* 0x000fea0003800000 */
[----:B--2---:R-:W2:Y:S01]  /*1420*/  LDS R2, [UR11+0x8] ;  /* 0x0000080bff027984 */ /* 0x004ea20008000800 */
[----:B------:R-:W-:-:S05]  /*1430*/  IMAD.MOV.U32 R3, RZ, RZ, 0x780 ;  /* 0x00000780ff037424 */ /* 0x000fca00078e00ff */
[----:B--2---:R-:W-:-:S05]  /*1440*/  LOP3.LUT R2, R2, 0x500, R3, 0xd8, !PT ;  /* 0x0000050002027812 */ /* 0x004fca00078ed803 */
[----:B------:R2:W-:Y:S02]  /*1450*/  STS [UR11+0x8], R2 ;  /* 0x00000802ff007988 */ /* 0x0005e4000800080b */
.L_x_47:
[----:B------:R-:W-:Y:S05]  /*1460*/  @P2 BRA `(.L_x_49) ;  /* 0x0000000000282947 */ /* 0x000fea0003800000 */
[----:B--23-5:R-:W2:Y:S02]  /*1470*/  LDS R2, [UR11+0x8] ;  /* 0x0000080bff027984 */ /* 0x02cea40008000800 */
[----:B--2---:R-:W-:-:S05]  /*1480*/  LOP3.LUT R2, R2, 0x1800, RZ, 0xb8, !PT ;  /* 0x0000180002027812 */ /* 0x004fca00078eb8ff */
[----:B------:R3:W-:Y:S02]  /*1490*/  STS [UR11+0x8], R2 ;  /* 0x00000802ff007988 */ /* 0x0007e4000800080b */
.L_x_48:
[----:B------:R-:W-:Y:S05]  /*14a0*/  @P2 BREAK.RELIABLE B3 ;  /* 0x0000000000032942 */ /* 0x000fea0003800100 */
[----:B------:R-:W-:Y:S05]  /*14b0*/  @P2 BRA `(.L_x_50) ;  /* 0x0000000000242947 */ /* 0x000fea0003800000 */
[----:B--23--:R-:W2:Y:S01]  /*14c0*/  LDS R2, [UR11+0x8] ;  /* 0x0000080bff027984 */ /* 0x00cea20008000800 */
[----:B------:R-:W-:-:S05]  /*14d0*/  IMAD.MOV.U32 R3, RZ, RZ, 0x6000 ;  /* 0x00006000ff037424 */ /* 0x000fca00078e00ff */
[----:B--2---:R-:W-:-:S04]  /*14e0*/  LOP3.LUT R2, R2, 0x6000, R3, 0xd8, !PT ;  /* 0x0000600002027812 */ /* 0x004fc800078ed803 */
[----:B------:R-:W-:-:S05]  /*14f0*/  LOP3.LUT R2, R2, 0x400000, RZ, 0xb8, !PT ;  /* 0x0040000002027812 */ /* 0x000fca00078eb8ff */
[----:B------:R2:W-:Y:S02]  /*1500*/  STS [UR11+0x8], R2 ;  /* 0x00000802ff007988 */ /* 0x0005e4000800080b */
.L_x_49:
[----:B------:R-:W-:Y:S05]  /*1510*/  BSYNC.RELIABLE B3 ;  /* 0x0000000000037941 */ /* 0x000fea0003800100 */
.L_x_46:
[----:B--23-5:R-:W2:Y:S02]  /*1520*/  @!P2 LDS R2, [UR11+0x8] ;  /* 0x0000080bff02a984 */ /* 0x02cea40008000800 */
[----:B--2---:R-:W-:-:S05]  /*1530*/  @!P2 LOP3.LUT R2, R2, 0x8000, RZ, 0xb8, !PT ;  /* 0x000080000202a812 */ /* 0x004fca00078eb8ff */
[----:B------:R5:W-:Y:S02]  /*1540*/  @!P2 STS [UR11+0x8], R2 ;  /* 0x00000802ff00a988 */ /* 0x000be4000800080b */
.L_x_50:
[----:B------:R-:W-:Y:S05]  /*1550*/  BSYNC.RECONVERGENT B4 ;  /* 0x0000000000047941 */ /* 0x000fea0003800200 */
.L_x_45:
[----:B------:R-:W-:Y:S05]  /*1560*/  WARPSYNC.ALL ;  /* 0x0000000000007948 */ /* 0x000fea0003800000 */
[----:B------:R-:W-:Y:S01]  /*1570*/  NOP ;  /* 0x0000000000007918 */ /* 0x000fe20000000000 */
[----:B------:R-:W-:-:S04]  /*1580*/  UIADD3 UR4, UPT, UPT, UR4, 0x100, URZ ;  /* 0x0000010004047890 */ /* 0x000fc8000fffe0ff */
[----:B------:R-:W-:-:S04]  /*1590*/  UIADD3 UR12, UP0, UPT, UR4, UR12, URZ ;  /* 0x0000000c040c7290 */ /* 0x000fc8000ff1e0ff */
[----:B------:R-:W-:Y:S01]  /*15a0*/  ULEA.HI.X.SX32 UR13, UR4, UR13, 0x1, UP0 ;  /* 0x0000000d040d7291 */ /* 0x000fe200080f0eff */
[----:B------:R-:W-:Y:S11]  /*15b0*/  @P0 BRA `(.L_x_51) ;  /* 0x0000000000300947 */ /* 0x000ff60003800000 */
[----:B--23-5:R-:W2:Y:S01]  /*15c0*/  S2R R2, SR_LANEID ;  /* 0x0000000000027919 */ /* 0x02cea20000000000 */
[----:B------:R-:W-:Y:S05]  /*15d0*/  WARPSYNC.ALL ;  /* 0x0000000000007948 */ /* 0x000fea0003800000 */
[----:B------:R-:W-:Y:S01]  /*15e0*/  NOP ;  /* 0x0000000000007918 */ /* 0x000fe20000000000 */
[----:B--2---:R-:W-:-:S05]  /*15f0*/  IMAD.SHL.U32 R4, R2, 0x4, RZ ;  /* 0x0000000402047824 */ /* 0x004fca00078e00ff */
[----:B------:R-:W2:Y:S01]  /*1600*/  LDS R5, [R4+UR11] ;  /* 0x0000000b04057984 */ /* 0x000ea20008000800 */
[----:B------:R-:W-:-:S05]  /*1610*/  IADD3 R2, P3, PT, R4, UR12, RZ ;  /* 0x0000000c04027c10 */ /* 0x000fca000ff7e0ff */
[----:B------:R-:W-:-:S05]  /*1620*/  IMAD.X R3, RZ, RZ, UR13, P3 ;  /* 0x0000000dff037e24 */ /* 0x000fca00098e06ff */
[----:B--2---:R2:W3:Y:S01]  /*1630*/  ATOMG.E.EXCH.STRONG.GPU PT, RZ, [R2], R5 ;  /* 0x0000000502ff73a8 */ /* 0x0044e200041ee100 */
[----:B------:R-:W-:-:S04]  /*1640*/  DEPBAR {5,4,3,2,1,0} ;  /* 0x0000003f0000791a */ /* 0x000fc80000000000 */
[----:B------:R-:W5:Y:S02]  /*1650*/  CCTL.E.C.LDCU.IV.DEEP [UR12] ;  /* 0x000000000c007540 */ /* 0x000f640009c08000 */
[----:B-----5:R2:W-:Y:S01]  /*1660*/  UTMACCTL.IV [UR12] ;  /* 0x000000000c0079b9 */ /* 0x0205e20008000000 */
[----:B------:R-:W-:Y:S01]  /*1670*/  NOP ;  /* 0x0000000000007918 */ /* 0x000fe20000000000 */
.L_x_51:
[----:B------:R-:W-:Y:S05]  /*1680*/  @P0 BRA `(.L_x_52) ;  /* 0x00000000000c0947 */ /* 0x000fea0003800000 */
[----:B------:R0:W-:Y:S01]  /*1690*/  UTMACMDFLUSH ;  /* 0x00000000000079b7 */ /* 0x0001e20000000000 */
[----:B------:R-:W-:Y:S05]  /*16a0*/  @P0 BRA `(.L_x_52) ;  /* 0x0000000000040947 */ /* 0x000fea0003800000 */
[----:B------:R-:W-:-:S04]  /*16b0*/  DEPBAR.LE SB0, 0x0 ;  /* 0x000080000000791a */ /* 0x000fc80000000000 */
.L_x_52:
[----:B------:R-:W-:Y:S05]  /*16c0*/  WARPSYNC.ALL ;  /* 0x0000000000007948 */ /* 0x000fea0003800000 */
[----:B------:R-:W-:Y:S01]  /*16d0*/  NOP ;  /* 0x0000000000007918 */ /* 0x000fe20000000000 */
[----:B---3--:R-:W-:Y:S01]  /*16e0*/  BAR.SYNC.DEFER_BLOCKING 0x0 ;  /* 0x0000000000007b1d */ /* 0x008fe20000010000 */
[----:B--2--5:R-:W-:Y:S01]  /*16f0*/  SHF.R.U32.HI R2, RZ, 0x5, R0 ;  /* 0x00000005ff027819 */ /* 0x024fe20000011600 */
[----:B------:R-:W-:-:S03]  /*1700*/  USHF.L.U32 UR15, UR15, 0x8, URZ ;  /* 0x000000080f0f7899 */ /* 0x000fc600080006ff */
[----:B------:R-:W-:Y:S01]  /*1710*/  R2UR UR14, R2 ;  /* 0x00000000020e72ca */ /* 0x000fe200000e0000 */
[----:B------:R-:W-:Y:S01]  /*1720*/  VOTEU.ALL UP0, P2 ;  /* 0x0000000000ff7886 */ /* 0x000fe20001000000 */
[----:B------:R-:W-:Y:S01]  /*1730*/  UMOV UR4, 0x1 ;  /* 0x0000000100047882 */ /* 0x000fe20000000000 */
[----:B------:R-:W-:Y:S01]  /*1740*/  VOTEU.ALL UP1, P2 ;  /* 0x0000000000ff7886 */ /* 0x000fe20001020000 */
[----:B------:R-:W-:Y:S02]  /*1750*/  BSSY.RECONVERGENT B4, `(.L_x_53) ;  /* 0x0000018000047945 */ /* 0x000fe40003800200 */
[----:B------:R-:W-:-:S04]  /*1760*/  @!UP0 UIADD3 UR6, UPT, UPT, -UR4, 0x100000, URZ ;  /* 0x0010000004068890 */ /* 0x000fc8000fffe1ff */
[----:B------:R-:W-:Y:S02]  /*1770*/  @!UP0 USHF.L.U32 UR7, UR6, 0xb, URZ ;  /* 0x0000000b06078899 */ /* 0x000fe400080006ff */
[----:B------:R-:W-:Y:S02]  /*1780*/  @!UP0 USHF.L.U32 UR6, UR6, 0x1, URZ ;  /* 0x0000000106068899 */ /* 0x000fe400080006ff */
[----:B------:R-:W-:-:S04]  /*1790*/  @!UP0 UIADD3 UR4, UPT, UPT, -UR4, 0x100000, URZ ;  /* 0x0010000004048890 */ /* 0x000fc8000fffe1ff */
[----:B------:R-:W-:Y:S02]  /*17a0*/  @!UP0 USHF.L.U32 UR5, UR4, 0xb, URZ ;  /* 0x0000000b04058899 */ /* 0x000fe400080006ff */
[----:B------:R-:W-:Y:S01]  /*17b0*/  @!UP0 USHF.L.U32 UR4, UR4, 0x1, URZ ;  /* 0x0000000104048899 */ /* 0x000fe200080006ff */
[----:B------:R-:W-:Y:S01]  /*17c0*/  VOTEU.ALL UP0, P2 ;  /* 0x0000000000ff7886 */ /* 0x000fe20001000000 */
[----:B------:R-:W2:Y:S04]  /*17d0*/  FENCE.VIEW.ASYNC.S ;  /* 0x00000000000073c6 */ /* 0x000ea80000000000 */
[----:B--2---:R2:W3:Y:S06]  /*17e0*/  @!UP0 SYNCS.EXCH.64 URZ, [UR11+0x48000], UR6 ;  /* 0x048000060bff85b2 */ /* 0x0044ec0008000100 */
[----:B------:R2:W3:Y:S02]  /*17f0*/  @!UP1 SYNCS.EXCH.64 URZ, [UR11+0x48020], UR4 ;  /* 0x048020040bff95b2 */ /* 0x0004e40008000100 */
[----:B---3--:R-:W-:Y:S06]  /*1800*/  BAR.SYNC.DEFER_BLOCKING 0x0 ;  /* 0x0000000000007b1d */ /* 0x008fec0000010000 */
[----:B------:R-:W-:Y:S05]  /*1810*/  @P2 BRA `(.L_x_54) ;  /* 0x00000000002c2947 */ /* 0x000fea0003800000 */
[----:B--2---:R-:W-:Y:S02]  /*1820*/  UMOV UR4, 0x1 ;  /* 0x0000000100047882 */ /* 0x004fe40000000000 */
[----:B------:R-:W-:-:S04]  /*1830*/  UIADD3 UR6, UPT, UPT, -UR4, 0x100000, URZ ;  /* 0x0010000004067890 */ /* 0x000fc8000fffe1ff */
[----:B------:R-:W-:Y:S02]  /*1840*/  USHF.L.U32 UR7, UR6, 0xb, URZ ;  /* 0x0000000b06077899 */ /* 0x000fe400080006ff */
[----:B------:R-:W-:Y:S02]  /*1850*/  USHF.L.U32 UR6, UR6, 0x1, URZ ;  /* 0x0000000106067899 */ /* 0x000fe400080006ff */
[----:B------:R-:W-:-:S04]  /*1860*/  UIADD3 UR4, UPT, UPT, -UR4, 0x100000, URZ ;  /* 0x0010000004047890 */ /* 0x000fc8000fffe1ff */
[----:B------:R-:W-:Y:S02]  /*1870*/  USHF.L.U32 UR5, UR4, 0xb, URZ ;  /* 0x0000000b04057899 */ /* 0x000fe400080006ff */
[----:B------:R-:W-:Y:S01]  /*1880*/  USHF.L.U32 UR4, UR4, 0x1, URZ ;  /* 0x0000000104047899 */ /* 0x000fe200080006ff */
[----:B------:R-:W2:Y:S03]  /*1890*/  FENCE.VIEW.ASYNC.S ;  /* 0x00000000000073c6 */ /* 0x000ea60000000000 */
[----:B--2---:R3:W5:Y:S08]  /*18a0*/  SYNCS.EXCH.64 URZ, [UR11+0x48008], UR6 ;  /* 0x048008060bff75b2 */ /* 0x0047700008000100 */
[----:B------:R3:W2:Y:S02]  /*18b0*/  SYNCS.EXCH.64 URZ, [UR11+0x48028], UR4 ;  /* 0x048028040bff75b2 */ /* 0x0006a40008000100 */
[----:B---3--:R-:W-:Y:S01]  /*18c0*/  NOP ;  /* 0x0000000000007918 */ /* 0x008fe20000000000 */
.L_x_54:
[----:B--2---:R-:W-:Y:S05]  /*18d0*/  BSYNC.RECONVERGENT B4 ;  /* 0x0000000000047941 */ /* 0x004fea0003800200 */
.L_x_53:
[----:B-----5:R-:W-:Y:S01]  /*18e0*/  BAR.SYNC.DEFER_BLOCKING 0x0 ;  /* 0x0000000000007b1d */ /* 0x020fe20000010000 */
[----:B------:R-:W-:Y:S01]  /*18f0*/  UIADD3 UR6, UPT, UPT, UR11, 0x48020, URZ ;  /* 0x000480200b067890 */ /* 0x000fe2000fffe0ff */
[----:B------:R-:W-:Y:S01]  /*1900*/  ISETP.GE.AND P0, PT, R13, 0x1, PT ;  /* 0x000000010d00780c */ /* 0x000fe20003f06270 */
[----:B------:R-:W-:-:S03]  /*1910*/  USHF.L.U32 UR7, UR16, 0x7, URZ ;  /* 0x0000000710077899 */ /* 0x000fc600080006ff */
[----:B------:R-:W-:Y:S04]  /*1920*/  BSSY.RECONVERGENT B4, `(.L_x_55) ;  /* 0x000000d000047945 */ /* 0x000fe80003800200 */
[----:B------:R-:W-:Y:S05]  /*1930*/  @P2 BRA `(.L_x_56) ;  /* 0x00000000002c2947 */ /* 0x000fea0003800000 */
[----:B------:R-:W-:Y:S02]  /*1940*/  UMOV UR4, 0x1 ;  /* 0x0000000100047882 */ /* 0x000fe40000000000 */
[----:B------:R-:W-:-:S04]  /*1950*/  UIADD3 UR18, UPT, UPT, -UR4, 0x100000, URZ ;  /* 0x0010000004127890 */ /* 0x000fc8000fffe1ff */
[----:B------:R-:W-:Y:S02]  /*1960*/  USHF.L.U32 UR19, UR18, 0xb, URZ ;  /* 0x0000000b12137899 */ /* 0x000fe400080006ff */
[----:B------:R-:W-:Y:S02]  /*1970*/  USHF.L.U32 UR18, UR18, 0x1, URZ ;  /* 0x0000000112127899 */ /* 0x000fe400080006ff */
[----:B------:R-:W-:-:S04]  /*1980*/  UIADD3 UR4, UPT, UPT, -UR4, 0x100000, URZ ;  /* 0x0010000004047890 */ /* 0x000fc8000fffe1ff */
[----:B------:R-:W-:Y:S02]  /*1990*/  USHF.L.U32 UR5, UR4, 0xb, URZ ;  /* 0x0000000b04057899 */ /* 0x000fe400080006ff */
[----:B------:R-:W-:Y:S01]  /*19a0*/  USHF.L.U32 UR4, UR4, 0x1, URZ ;  /* 0x0000000104047899 */ /* 0x000fe200080006ff */
[----:B------:R-:W2:Y:S03]  /*19b0*/  FENCE.VIEW.ASYNC.S ;  /* 0x00000000000073c6 */ /* 0x000ea60000000000 */
[----:B--2---:R2:W3:Y:S08]  /*19c0*/  SYNCS.EXCH.64 URZ, [UR11+0x48010], UR18 ;  /* 0x048010120bff75b2 */ /* 0x0044f00008000100 */
[----:B------:R2:W5:Y:S01]  /*19d0*/  SYNCS.EXCH.64 URZ, [UR11+0x48030], UR4 ;  /* 0x048030040bff75b2 */ /* 0x0005620008000100 */
[----:B------:R-:W-:Y:S01]  /*19e0*/  NOP ;  /* 0x0000000000007918 */ /* 0x000fe20000000000 */
.L_x_56:
[----:B--2---:R-:W-:Y:S05]  /*19f0*/  BSYNC.RECONVERGENT B4 ;  /* 0x0000000000047941 */ /* 0x004fea0003800200 */
.L_x_55:
[----:B------:R-:W-:Y:S05]  /*1a00*/  @!P0 BRA `(.L_x_57) ;  /* 0x0000000c00408947 */ /* 0x000fea0003800000 */
[----:B---3-5:R-:W-:Y:S01]  /*1a10*/  BAR.SYNC.DEFER_BLOCKING 0x0 ;  /* 0x0000000000007b1d */ /* 0x028fe20000010000 */
[----:B------:R-:W-:Y:S01]  /*1a20*/  ELECT P0, URZ, PT ;  /* 0x0000000000ff782f */ /* 0x000fe20003800000 */
[----:B------:R-:W-:Y:S01]  /*1a30*/  @!P2 IMAD.MOV.U32 R2, RZ, RZ, 0x18000 ;  /* 0x00018000ff02a424 */ /* 0x000fe200078e00ff */
[----:B------:R-:W-:Y:S02]  /*1a40*/  ULOP3.LUT UR4, UR14, 0x1, URZ, 0xc0, !UPT ;  /* 0x000000010e047892 */ /* 0x000fe4000f8ec0ff */
[----:B------:R-:W-:Y:S01]  /*1a50*/  ISETP.LT.U32.AND P0, PT, R10, 0x40, P0 ;  /* 0x000000400a00780c */ /* 0x000fe20000701070 */
[----:B------:R-:W-:Y:S02]  /*1a60*/  UIADD3 UR21, UPT, UPT, UR11, 0x48000, URZ ;  /* 0x000480000b157890 */ /* 0x000fe4000fffe0ff */
[----:B------:R-:W-:Y:S02]  /*1a70*/  ULEA UR5, UR4, UR11, 0xe ;  /* 0x0000000b04057291 */ /* 0x000fe4000f8e70ff */
[----:B------:R-:W-:Y:S01]  /*1a80*/  USHF.L.U32 UR22, UR4, 0x6, URZ ;  /* 0x0000000604167899 */ /* 0x000fe200080006ff */
[----:B------:R-:W-:Y:S01]  /*1a90*/  UMOV UR23, UR7 ;  /* 0x0000000700177c82 */ /* 0x000fe20008000000 */
[----:B------:R-:W-:Y:S01]  /*1aa0*/  ULOP3.LUT UR16, UR14, 0x3, URZ, 0xc0, !UPT ;  /* 0x000000030e107892 */ /* 0x000fe2000f8ec0ff */
[----:B------:R-:W-:Y:S01]  /*1ab0*/  UMOV UR27, URZ ;  /* 0x000000ff001b7c82 */ /* 0x000fe20008000000 */
[----:B------:R-:W-:-:S02]  /*1ac0*/  UMOV UR25, UR21 ;  /* 0x0000001500197c82 */ /* 0x000fc40008000000 */
[----:B------:R-:W-:Y:S02]  /*1ad0*/  ULEA UR24, UR16, UR11, 0xe ;  /* 0x0000000b10187291 */ /* 0x000fe4000f8e70ff */
[----:B------:R-:W-:Y:S01]  /*1ae0*/  VOTEU.ANY UP0, P0 ;  /* 0x0000000000ff7886 */ /* 0x000fe20000000100 */
[----:B------:R-:W-:Y:S01]  /*1af0*/  ULEA UR26, UR16, UR15, 0x6 ;  /* 0x0000000f101a7291 */ /* 0x000fe2000f8e30ff */
[----:B------:R2:W-:Y:S01]  /*1b00*/  @!P2 SYNCS.ARRIVE.TRANS64 RZ, [UR11+0x48000], R2 ;  /* 0x04800002ffffa9a7 */ /* 0x0005e2000800000b */
[----:B------:R-:W-:Y:S02]  /*1b10*/  BAR.SYNC.DEFER_BLOCKING 0x0 ;  /* 0x0000000000007b1d */ /* 0x000fe40000010000 */
[----:B------:R-:W-:-:S04]  /*1b20*/  @UP0 UIADD3 UR20, UPT, UPT, UR5, 0x30000, URZ ;  /* 0x0003000005140890 */ /* 0x000fc8000fffe0ff */
[----:B------:R-:W-:-:S05]  /*1b30*/  VOTEU.ANY UP0, P0 ;  /* 0x0000000000ff7886 */ /* 0x000fca0000000100 */
[----:B------:R2:W-:Y:S01]  /*1b40*/  @UP0 UTMALDG.2D [UR20], [UR8] ;  /* 0x00000014080005b4 */ /* 0x0005e20008008000 */
[----:B------:R-:W-:Y:S01]  /*1b50*/  UISETP.NE.U32.AND UP0, UPT, UR14, URZ, UPT ;  /* 0x000000ff0e00728c */ /* 0x000fe2000bf05070 */
[----:B------:R3:W-:Y:S06]  /*1b60*/  MEMBAR.ALL.CTA ;  /* 0x0000000000007992 */ /* 0x0007ec0000008000 */
[----:B---3--:R-:W3:Y:S02]  /*1b70*/  FENCE.VIEW.ASYNC.S ;  /* 0x00000000000073c6 */ /* 0x008ee40000000000 */
[----:B---3--:R-:W-:Y:S06]  /*1b80*/  BAR.SYNC.DEFER_BLOCKING 0x0 ;  /* 0x0000000000007b1d */ /* 0x008fec0000010000 */
[----:B------:R2:W-:Y:S02]  /*1b90*/  UTMALDG.2D [UR24], [UR34] ;  /* 0x00000018220075b4 */ /* 0x0005e40008008000 */
[----:B------:R-:W-:Y:S06]  /*1ba0*/  BAR.SYNC.DEFER_BLOCKING 0x0 ;  /* 0x0000000000007b1d */ /* 0x000fec0000010000 */
[----:B------:R-:W3:Y:S02]  /*1bb0*/  SYNCS.PHASECHK.TRANS64.TRYWAIT P0, [UR11+0x48000], RZ ;  /* 0x048000ffff0075a7 */ /* 0x000ee4000800110b */
[----:B--23--:R-:W-:Y:S05]  /*1bc0*/  @!P0 BRA `(.L_x_58) ;  /* 0x0000001800bc8947 */ /* 0x00cfea0003800000 */
.L_x_74:
[----:B------:R-:W-:Y:S05]  /*1bd0*/  BRA.U UP0, `(.L_x_59) ;  /* 0x0000000100cc7547 */ /* 0x000fea000b800000 */
[----:B------:R-:W-:Y:S02]  /*1be0*/  USHF.R.U32.HI UR18, URZ, 0x4, UR11 ;  /* 0x00000004ff127899 */ /* 0x000fe4000801160b */
[----:B------:R-:W-:Y:S02]  /*1bf0*/  UIADD3 UR16, UPT, UPT, UR11, 0x30000, URZ ;  /* 0x000300000b107890 */ /* 0x000fe4000fffe0ff */
[----:B------:R-:W-:Y:S02]  /*1c00*/  USGXT.U32 UR18, UR18, 0xe ;  /* 0x0000000e1212789a */ /* 0x000fe40008000000 */
[----:B------:R-:W-:Y:S02]  /*1c10*/  USHF.R.U32.HI UR16, URZ, 0x4, UR16 ;  /* 0x00000004ff107899 */ /* 0x000fe40008011610 */
[----:B------:R-:W-:Y:S02]  /*1c20*/  UIADD3 UR26, UP0, UPT, UR18, 0x4000080, URZ ;  /* 0x04000080121a7890 */ /* 0x000fe4000ff1e0ff */
[----:B------:R-:W-:Y:S01]  /*1c30*/  USGXT.U32 UR16, UR16, 0xe ;  /* 0x0000000e1010789a */ /* 0x000fe20008000000 */
[----:B------:R-:W-:Y:S01]  /*1c40*/  UMOV UR5, URZ ;  /* 0x000000ff00057c82 */ /* 0x000fe20008000000 */
[----:B------:R-:W-:Y:S01]  /*1c50*/  UMOV UR4, URZ ;  /* 0x000000ff00047c82 */ /* 0x000fe20008000000 */
[----:B------:R-:W-:-:S02]  /*1c60*/  UIADD3.X UR27, UPT, UPT, UR5, 0x40004040, URZ, UP0, !UPT ;  /* 0x40004040051b7890 */ /* 0x000fc400087fe4ff */
[----:B------:R-:W-:Y:S02]  /*1c70*/  UIADD3 UR54, UP0, UPT, UR16, 0x2, URZ ;  /* 0x0000000210367890 */ /* 0x000fe4000ff1e0ff */
[----:B------:R-:W-:Y:S02]  /*1c80*/  ULOP3.LUT UR18, UR18, 0x4000000, URZ, 0xfc, !UPT ;  /* 0x0400000012127892 */ /* 0x000fe4000f8efcff */
[----:B------:R-:W-:Y:S02]  /*1c90*/  UIADD3.X UR55, UPT, UPT, UR4, 0x40004040, URZ, UP0, !UPT ;  /* 0x4000404004377890 */ /* 0x000fe400087fe4ff */
[----:B------:R-:W-:Y:S02]  /*1ca0*/  UIADD3.64 UR30, UPT, UPT, UR26, 0x80, URZ ;  /* 0x000000801a1e7897 */ /* 0x000fe4000fffe0ff */
[----:B------:R-:W-:Y:S02]  /*1cb0*/  UIADD3.64 UR4, UPT, UPT, UR54, 0x2, URZ ;  /* 0x0000000236047897 */ /* 0x000fe4000fffe0ff */
[----:B------:R-:W-:-:S02]  /*1cc0*/  UIADD3.64 UR36, UPT, UPT, UR26, 0x100, URZ ;  /* 0x000001001a247897 */ /* 0x000fc4000fffe0ff */
[----:B------:R-:W-:Y:S02]  /*1cd0*/  UIADD3.64 UR32, UPT, UPT, UR54, 0x4, URZ ;  /* 0x0000000436207897 */ /* 0x000fe4000fffe0ff */
[----:B------:R-:W-:Y:S02]  /*1ce0*/  UIADD3.64 UR40, UPT, UPT, UR26, 0x180, URZ ;  /* 0x000001801a287897 */ /* 0x000fe4000fffe0ff */
[----:B------:R-:W-:Y:S02]  /*1cf0*/  UIADD3.64 UR38, UPT, UPT, UR54, 0x3fe, URZ ;  /* 0x000003fe36267897 */ /* 0x000fe4000fffe0ff */
[----:B------:R-:W-:Y:S02]  /*1d00*/  UIADD3.64 UR44, UPT, UPT, UR26, 0x200, URZ ;  /* 0x000002001a2c7897 */ /* 0x000fe4000fffe0ff */
[----:B------:R-:W-:Y:S02]  /*1d10*/  UIADD3.64 UR42, UPT, UPT, UR54, 0x400, URZ ;  /* 0x00000400362a7897 */ /* 0x000fe4000fffe0ff */
[----:B------:R-:W-:-:S02]  /*1d20*/  UIADD3.64 UR48, UPT, UPT, UR26, 0x280, URZ ;  /* 0x000002801a307897 */ /* 0x000fc4000fffe0ff */
[----:B------:R-:W-:Y:S01]  /*1d30*/  UIADD3.64 UR46, UPT, UPT, UR54, 0x402, URZ ;  /* 0x00000402362e7897 */ /* 0x000fe2000fffe0ff */
[----:B------:R-:W-:Y:S01]  /*1d40*/  UMOV UR20, 0x0 ;  /* 0x0000000000147882 */ /* 0x000fe20000000000 */
[----:B------:R-:W-:Y:S01]  /*1d50*/  UMOV UR21, 0x8410490 ;  /* 0x0841049000157882 */ /* 0x000fe20000000000 */
[----:B------:R-:W-:Y:S01]  /*1d60*/  UIADD3.64 UR52, UPT, UPT, UR26, 0x300, URZ ;  /* 0x000003001a347897 */ /* 0x000fe2000fffe0ff */
[----:B------:R-:W-:Y:S01]  /*1d70*/  UMOV UR17, 0x40004040 ;  /* 0x4000404000117882 */ /* 0x000fe20000000000 */
[----:B------:R-:W-:Y:S01]  /*1d80*/  UIADD3.64 UR50, UPT, UPT, UR54, 0x404, URZ ;  /* 0x0000040436327897 */ /* 0x000fe2000fffe0ff */
[----:B------:R-:W-:Y:S01]  /*1d90*/  UMOV UR19, 0x40004040 ;  /* 0x4000404000137882 */ /* 0x000fe20000000000 */
[----:B------:R-:W-:Y:S01]  /*1da0*/  UMOV UR22, 0x0 ;  /* 0x0000000000167882 */ /* 0x000fe20000000000 */
[----:B------:R-:W-:Y:S01]  /*1db0*/  UMOV UR23, 0x8410490 ;  /* 0x0841049000177882 */ /* 0x000fe20000000000 */
[----:B------:R-:W-:Y:S01]  /*1dc0*/  UMOV UR24, 0x0 ;  /* 0x0000000000187882 */ /* 0x000fe20000000000 */
[----:B------:R-:W-:Y:S01]  /*1dd0*/  UMOV UR25, 0x8410490 ;  /* 0x0841049000197882 */ /* 0x000fe20000000000 */
[----:B------:R2:W-:Y:S01]  /*1de0*/  UTCHMMA gdesc[UR16], gdesc[UR18], tmem[UR10], tmem[UR20], idesc[UR21], !UPT ;  /* 0x00ff1412100075ea */ /* 0x0005e2000f80000a */
[----:B------:R-:W-:Y:S01]  /*1df0*/  UMOV UR28, 0x0 ;  /* 0x00000000001c7882 */ /* 0x000fe20000000000 */
[----:B------:R-:W-:Y:S01]  /*1e00*/  UMOV UR29, 0x8410490 ;  /* 0x08410490001d7882 */ /* 0x000fe20000000000 */
[----:B------:R2:W-:Y:S01]  /*1e10*/  UTCHMMA gdesc[UR54], gdesc[UR26], tmem[UR10], tmem[UR22], idesc[UR23], UPT ;  /* 0x00ff161a360075ea */ /* 0x0005e2000b80000a */
        /* <DEDUP_REMOVED lines=12> */
[----:B------:R2:W-:Y:S01]  /*1ee0*/  UTCHMMA gdesc[UR46], gdesc[UR48], tmem[UR10], tmem[UR60], idesc[UR61], UPT ;  /* 0x00ff3c302e0075ea */ /* 0x0005e2000b80000a */
[----:B------:R2:W-:Y:S01]  /*1ef0*/  UTCHMMA gdesc[UR50], gdesc[UR52], tmem[UR10], tmem[UR62], idesc[UR63], UPT ;  /* 0x00ff3e34320075ea */ /* 0x0005e2000b80000a */
[----:B------:R-:W-:Y:S01]  /*1f00*/  NOP ;  /* 0x0000000000007918 */ /* 0x000fe20000000000 */
.L_x_59:
[----:B------:R-:W-:Y:S01]  /*1f10*/  ELECT P0, URZ, PT ;  /* 0x0000000000ff782f */ /* 0x000fe20003800000 */
[----:B--2---:R-:W-:Y:S01]  /*1f20*/  UMOV UR4, UR6 ;  /* 0x0000000600047c82 */ /* 0x004fe20008000000 */
[----:B------:R-:W-:Y:S02]  /*1f30*/  UMOV UR5, URZ ;  /* 0x000000ff00057c82 */ /* 0x000fe40008000000 */
[----:B------:R-:W-:-:S13]  /*1f40*/  ISETP.LT.U32.AND P0, PT, R10, 0x20, P0 ;  /* 0x000000200a00780c */ /* 0x000fda0000701070 */
[----:B------:R-:W-:Y:S01]  /*1f50*/  VOTEU.ANY UP0, P0 ;  /* 0x0000000000ff7886 */ /* 0x000fe20000000100 */
[----:B------:R-:W-:Y:S01]  /*1f60*/  VOTEU.ANY UP1, P0 ;  /* 0x0000000000ff7886 */ /* 0x000fe20000020100 */
[----:B------:R-:W-:-:S03]  /*1f70*/  ISETP.GE.U32.AND P0, PT, R13, 0x81, PT ;  /* 0x000000810d00780c */ /* 0x000fc60003f06070 */
[----:B------:R-:W-:Y:S02]  /*1f80*/  @UP0 UMOV UR4, UR4 ;  /* 0x0000000400040c82 */ /* 0x000fe40008000000 */
[----:B------:R2:W-:Y:S01]  /*1f90*/  @UP1 UTCBAR [UR4], URZ ;  /* 0x000000ff040013e9 */ /* 0x0005e200080000ff */
[----:B------:R-:W-:Y:S06]  /*1fa0*/  BAR.SYNC.DEFER_BLOCKING 0x0 ;  /* 0x0000000000007b1d */ /* 0x000fec0000010000 */
[----:B------:R-:W3:Y:S02]  /*1fb0*/  SYNCS.PHASECHK.TRANS64.TRYWAIT P3, [UR11+0x48020], RZ ;  /* 0x048020ffff0075a7 */ /* 0x000ee4000806110b */
[----:B--23--:R-:W-:Y:S05]  /*1fc0*/  @!P3 BRA `(.L_x_60) ;  /* 0x0000001400c8b947 */ /* 0x00cfea0003800000 */
.L_x_75:
[----:B------:R-:W-:Y:S01]  /*1fd0*/  IMAD.MOV.U32 R2, RZ, RZ, RZ ;  /* 0x000000ffff027224 */ /* 0x000fe200078e00ff */
[----:B------:R-:W-:Y:S06]  /*1fe0*/  @!P0 BRA `(.L_x_57) ;  /* 0x0000000400c88947 */ /* 0x000fec0003800000 */
[----:B------:R-:W2:Y:S01]  /*1ff0*/  LDCU UR36, c[0x0][0x3a0] ;  /* 0x00007400ff2477ac */ /* 0x000ea20008000800 */
[----:B------:R-:W-:Y:S01]  /*2000*/  UMOV UR16, 0x1 ;  /* 0x0000000100107882 */ /* 0x000fe20000000000 */
[----:B------:R-:W-:-:S05]  /*2010*/  UMOV UR31, 0x80 ;  /* 0x00000080001f7882 */ /* 0x000fca0000000000 */
.L_x_64:
[----:B------:R-:W-:Y:S01]  /*2020*/  BAR.SYNC.DEFER_BLOCKING 0x0 ;  /* 0x0000000000007b1d */ /* 0x000fe20000010000 */
[----:B------:R-:W-:Y:S01]  /*2030*/  ULEA UR37, UR16, UR11, 0x3 ;  /* 0x0000000b10257291 */ /* 0x000fe2000f8e18ff */
[----:B------:R-:W-:Y:S01]  /*2040*/  @!P2 IMAD.MOV.U32 R3, RZ, RZ, 0x18000 ;  /* 0x00018000ff03a424 */ /* 0x000fe200078e00ff */
[----:B------:R-:W-:Y:S01]  /*2050*/  ELECT P0, URZ, PT ;  /* 0x0000000000ff782f */ /* 0x000fe20003800000 */
[----:B------:R-:W-:-:S03]  /*2060*/  ULEA UR4, UR16, UR11, 0xf ;  /* 0x0000000b10047291 */ /* 0x000fc6000f8e78ff */
[----:B------:R-:W-:Y:S01]  /*2070*/  ISETP.LT.U32.AND P0, PT, R10, 0x40, P0 ;  /* 0x000000400a00780c */ /* 0x000fe20000701070 */
[----:B------:R-:W-:Y:S02]  /*2080*/  ULOP3.LUT UR19, UR14, 0x1, URZ, 0xc0, !UPT ;  /* 0x000000010e137892 */ /* 0x000fe4000f8ec0ff */
[----:B------:R-:W-:Y:S02]  /*2090*/  UIADD3 UR17, UPT, UPT, UR4, 0x30000, URZ ;  /* 0x0003000004117890 */ /* 0x000fe4000fffe0ff */
[----:B------:R-:W-:Y:S02]  /*20a0*/  ULEA UR6, UR19, UR31, 0x6 ;  /* 0x0000001f13067291 */ /* 0x000fe4000f8e30ff */
[----:B------:R-:W-:Y:S02]  /*20b0*/  UIADD3 UR5, UPT, UPT, UR37, 0x48000, URZ ;  /* 0x0004800025057890 */ /* 0x000fe4000fffe0ff */
[----:B------:R-:W-:Y:S02]  /*20c0*/  ULEA UR4, UR19, UR17, 0xe ;  /* 0x0000001113047291 */ /* 0x000fe4000f8e70ff */
[----:B------:R-:W-:-:S02]  /*20d0*/  ULEA UR18, UR16, UR11, 0x10 ;  /* 0x0000000b10127291 */ /* 0x000fc4000f8e80ff */
[----:B------:R-:W-:Y:S01]  /*20e0*/  VOTEU.ANY UP0, P0 ;  /* 0x0000000000ff7886 */ /* 0x000fe20000000100 */
[----:B------:R-:W-:Y:S01]  /*20f0*/  ULOP3.LUT UR30, UR14, 0x3, URZ, 0xc0, !UPT ;  /* 0x000000030e1e7892 */ /* 0x000fe2000f8ec0ff */
[----:B------:R-:W-:Y:S01]  /*2100*/  UMOV UR29, UR5 ;  /* 0x00000005001d7c82 */ /* 0x000fe20008000000 */
[----:B------:R3:W-:Y:S01]  /*2110*/  @!P2 SYNCS.ARRIVE.TRANS64 RZ, [UR37+0x48000], R3 ;  /* 0x04800003ffffa9a7 */ /* 0x0007e20008000025 */
[----:B------:R-:W-:Y:S01]  /*2120*/  BAR.SYNC.DEFER_BLOCKING 0x0 ;  /* 0x0000000000007b1d */ /* 0x000fe20000010000 */
[----:B------:R-:W-:Y:S02]  /*2130*/  ULEA UR28, UR30, UR18, 0xe ;  /* 0x000000121e1c7291 */ /* 0x000fe4000f8e70ff */
[----:B------:R-:W-:Y:S01]  /*2140*/  ULEA UR30, UR30, UR15, 0x6 ;  /* 0x0000000f1e1e7291 */ /* 0x000fe2000f8e30ff */
[----:B---3--:R-:W-:Y:S02]  /*2150*/  IMAD.U32 R3, R2, -0x80000000, RZ ;  /* 0x8000000002037824 */ /* 0x008fe400078e00ff */
[----:B------:R3:W-:Y:S01]  /*2160*/  @UP0 UTMALDG.2D [UR4], [UR8] ;  /* 0x00000004080005b4 */ /* 0x0007e20008008000 */
[----:B------:R-:W-:Y:S01]  /*2170*/  UISETP.NE.U32.AND UP0, UPT, UR14, URZ, UPT ;  /* 0x000000ff0e00728c */ /* 0x000fe2000bf05070 */
[----:B------:R5:W-:Y:S06]  /*2180*/  MEMBAR.ALL.CTA ;  /* 0x0000000000007992 */ /* 0x000bec0000008000 */
[----:B-----5:R-:W5:Y:S02]  /*2190*/  FENCE.VIEW.ASYNC.S ;  /* 0x00000000000073c6 */ /* 0x020f640000000000 */
[----:B-----5:R-:W-:Y:S06]  /*21a0*/  BAR.SYNC.DEFER_BLOCKING 0x0 ;  /* 0x0000000000007b1d */ /* 0x020fec0000010000 */
[----:B------:R3:W-:Y:S02]  /*21b0*/  UTMALDG.2D [UR28], [UR34] ;  /* 0x0000001c220075b4 */ /* 0x0007e40008008000 */
[----:B------:R-:W-:Y:S06]  /*21c0*/  BAR.SYNC.DEFER_BLOCKING 0x0 ;  /* 0x0000000000007b1d */ /* 0x000fec0000010000 */
[----:B------:R-:W5:Y:S02]  /*21d0*/  SYNCS.PHASECHK.TRANS64.TRYWAIT P0, [UR37+0x48000], R3 ;  /* 0x04800003ff0075a7 */ /* 0x000f640008001125 */
[----:B---3-5:R-:W-:Y:S05]  /*21e0*/  @!P0 BRA `(.L_x_61) ;  /* 0x00000014004c8947 */ /* 0x028fea0003800000 */
.L_x_76:
[----:B------:R-:W-:Y:S05]  /*21f0*/  BRA.U UP0, `(.L_x_62) ;  /* 0x0000000100f87547 */ /* 0x000fea000b800000 */
[----:B------:R-:W-:Y:S02]  /*2200*/  USHF.R.U32.HI UR17, URZ, 0x4, UR17 ;  /* 0x00000004ff117899 */ /* 0x000fe40008011611 */
[----:B------:R-:W-:Y:S02]  /*2210*/  USHF.R.U32.HI UR6, URZ, 0x4, UR18 ;  /* 0x00000004ff067899 */ /* 0x000fe40008011612 */
[----:B------:R-:W-:Y:S02]  /*2220*/  USGXT.U32 UR22, UR17, 0xe ;  /* 0x0000000e1116789a */ /* 0x000fe40008000000 */
[----:B------:R-:W-:Y:S02]  /*2230*/  USGXT.U32 UR6, UR6, 0xe ;  /* 0x0000000e0606789a */ /* 0x000fe40008000000 */
[----:B------:R-:W-:Y:S02]  /*2240*/  UIADD3 UR26, UP0, UPT, UR22, 0x2, URZ ;  /* 0x00000002161a7890 */ /* 0x000fe4000ff1e0ff */
[----:B------:R-:W-:Y:S01]  /*2250*/  UIADD3 UR24, UP1, UPT, UR6, 0x4000080, URZ ;  /* 0x0400008006187890 */ /* 0x000fe2000ff3e0ff */
[----:B------:R-:W-:Y:S01]  /*2260*/  UMOV UR4, URZ ;  /* 0x000000ff00047c82 */ /* 0x000fe20008000000 */
[----:B------:R-:W-:Y:S01]  /*2270*/  UMOV UR5, URZ ;  /* 0x000000ff00057c82 */ /* 0x000fe20008000000 */
[----:B------:R-:W-:-:S02]  /*2280*/  UIADD3.X UR27, UPT, UPT, UR4, 0x40004040, URZ, UP0, !UPT ;  /* 0x40004040041b7890 */ /* 0x000fc400087fe4ff */
[----:B------:R-:W-:Y:S02]  /*2290*/  UIADD3 UR50, UP3, UPT, UR26, 0x2, URZ ;  /* 0x000000021a327890 */ /* 0x000fe4000ff7e0ff */
[----:B------:R-:W-:Y:S02]  /*22a0*/  UIADD3.X UR25, UPT, UPT, UR5, 0x40004040, URZ, UP1, !UPT ;  /* 0x4000404005197890 */ /* 0x000fe40008ffe4ff */
[----:B------:R-:W-:Y:S02]  /*22b0*/  UIADD3 UR52, UP2, UPT, UR24, 0x80, URZ ;  /* 0x0000008018347890 */ /* 0x000fe4000ff5e0ff */
[----:B------:R-:W-:Y:S02]  /*22c0*/  UIADD3 UR54, UP6, UPT, UR26, 0x4, URZ ;  /* 0x000000041a367890 */ /* 0x000fe4000ffde0ff */
[----:B------:R-:W-:Y:S02]  /*22d0*/  UIADD3 UR56, UP5, UPT, UR24, 0x100, URZ ;  /* 0x0000010018387890 */ /* 0x000fe4000ffbe0ff */
[----:B------:R-:W-:-:S02]  /*22e0*/  UIADD3 UR58, UP1, UPT, UR26, 0x3fe, URZ ;  /* 0x000003fe1a3a7890 */ /* 0x000fc4000ff3e0ff */
[----:B------:R-:W-:Y:S02]  /*22f0*/  ULOP3.LUT UR4, UR6, 0x4000000, URZ, 0xfc, !UPT ;  /* 0x0400000006047892 */ /* 0x000fe4000f8efcff */
[----:B------:R-:W-:Y:S02]  /*2300*/  UIADD3 UR60, UP0, UPT, UR24, 0x180, URZ ;  /* 0x00000180183c7890 */ /* 0x000fe4000ff1e0ff */
[----:B------:R-:W-:Y:S02]  /*2310*/  UIADD3.X UR51, UPT, UPT, UR27, URZ, URZ, UP3, !UPT ;  /* 0x000000ff1b337290 */ /* 0x000fe40009ffe4ff */
[----:B------:R-:W-:Y:S02]  /*2320*/  UIADD3 UR62, UP4, UPT, UR26, 0x400, URZ ;  /* 0x000004001a3e7890 */ /* 0x000fe4000ff9e0ff */
[----:B------:R-:W-:Y:S02]  /*2330*/  UIADD3 UR64, UP3, UPT, UR24, 0x200, URZ ;  /* 0x0000020018407890 */ /* 0x000fe4000ff7e0ff */
[----:B------:R-:W-:-:S02]  /*2340*/  UIADD3.X UR53, UPT, UPT, UR25, URZ, URZ, UP2, !UPT ;  /* 0x000000ff19357290 */ /* 0x000fc400097fe4ff */
[----:B------:R-:W-:Y:S02]  /*2350*/  UIADD3.X UR55, UPT, UPT, UR27, URZ, URZ, UP6, !UPT ;  /* 0x000000ff1b377290 */ /* 0x000fe4000b7fe4ff */
[----:B------:R-:W-:Y:S02]  /*2360*/  UIADD3 UR66, UP2, UPT, UR26, 0x402, URZ ;  /* 0x000004021a427890 */ /* 0x000fe4000ff5e0ff */
[----:B------:R-:W-:Y:S02]  /*2370*/  UIADD3 UR68, UP6, UPT, UR24, 0x280, URZ ;  /* 0x0000028018447890 */ /* 0x000fe4000ffde0ff */
[----:B------:R-:W-:Y:S02]  /*2380*/  UIADD3.X UR57, UPT, UPT, UR25, URZ, URZ, UP5, !UPT ;  /* 0x000000ff19397290 */ /* 0x000fe4000affe4ff */
[----:B------:R-:W-:Y:S02]  /*2390*/  UIADD3.X UR59, UPT, UPT, UR27, URZ, URZ, UP1, !UPT ;  /* 0x000000ff1b3b7290 */ /* 0x000fe40008ffe4ff */
[----:B------:R-:W-:-:S02]  /*23a0*/  UIADD3 UR28, UP5, UPT, UR26, 0x404, URZ ;  /* 0x000004041a1c7890 */ /* 0x000fc4000ffbe0ff */
[----:B------:R-:W-:Y:S02]  /*23b0*/  UIADD3 UR32, UP1, UPT, UR24, 0x300, URZ ;  /* 0x0000030018207890 */ /* 0x000fe4000ff3e0ff */
[----:B------:R-:W-:Y:S02]  /*23c0*/  UIADD3.X UR61, UPT, UPT, UR25, URZ, URZ, UP0, !UPT ;  /* 0x000000ff193d7290 */ /* 0x000fe400087fe4ff */
[----:B------:R-:W-:Y:S02]  /*23d0*/  UIADD3.X UR63, UPT, UPT, UR27, URZ, URZ, UP4, !UPT ;  /* 0x000000ff1b3f7290 */ /* 0x000fe4000a7fe4ff */
[----:B------:R-:W-:Y:S02]  /*23e0*/  UIADD3.X UR65, UPT, UPT, UR25, URZ, URZ, UP3, !UPT ;  /* 0x000000ff19417290 */ /* 0x000fe40009ffe4ff */
[----:B------:R-:W-:Y:S02]  /*23f0*/  UIADD3.X UR67, UPT, UPT, UR27, URZ, URZ, UP2, !UPT ;  /* 0x000000ff1b437290 */ /* 0x000fe400097fe4ff */
[----:B------:R-:W-:Y:S01]  /*2400*/  UIADD3.X UR69, UPT, UPT, UR25, URZ, URZ, UP6, !UPT ;  /* 0x000000ff19457290 */ /* 0x000fe2000b7fe4ff */
[----:B------:R-:W-:Y:S01]  /*2410*/  UMOV UR20, 0x0 ;  /* 0x0000000000147882 */ /* 0x000fe20000000000 */
[----:B------:R-:W-:Y:S01]  /*2420*/  UMOV UR21, 0x8410490 ;  /* 0x0841049000157882 */ /* 0x000fe20000000000 */
[----:B------:R-:W-:Y:S01]  /*2430*/  UMOV UR23, 0x40004040 ;  /* 0x4000404000177882 */ /* 0x000fe20000000000 */
[----:B------:R-:W-:Y:S01]  /*2440*/  UMOV UR5, 0x40004040 ;  /* 0x4000404000057882 */ /* 0x000fe20000000000 */
[----:B------:R-:W-:Y:S01]  /*2450*/  UIADD3.X UR29, UPT, UPT, UR27, URZ, URZ, UP5, !UPT ;  /* 0x000000ff1b1d7290 */ /* 0x000fe2000affe4ff */
[----:B------:R3:W-:Y:S01]  /*2460*/  UTCHMMA gdesc[UR22], gdesc[UR4], tmem[UR10], tmem[UR20], idesc[UR21], UPT ;  /* 0x00ff1404160075ea */ /* 0x0007e2000b80000a */
[----:B------:R-:W-:Y:S01]  /*2470*/  UIADD3.X UR33, UPT, UPT, UR25, URZ, URZ, UP1, !UPT ;  /* 0x000000ff19217290 */ /* 0x000fe20008ffe4ff */
[----:B------:R-:W-:Y:S01]  /*2480*/  UMOV UR18, 0x0 ;  /* 0x0000000000127882 */ /* 0x000fe20000000000 */
[----:B------:R-:W-:Y:S01]  /*2490*/  UMOV UR19, 0x8410490 ;  /* 0x0841049000137882 */ /* 0x000fe20000000000 */
[----:B------:R-:W-:Y:S01]  /*24a0*/  UMOV UR44, 0x0 ;  /* 0x00000000002c7882 */ /* 0x000fe20000000000 */
[----:B------:R-:W-:Y:S01]  /*24b0*/  UMOV UR45, 0x8410490 ;  /* 0x08410490002d7882 */ /* 0x000fe20000000000 */
        /* <DEDUP_REMOVED lines=18> */
.L_x_62:
[----:B------:R-:W-:Y:S01]  /*25e0*/  ELECT P0, URZ, PT ;  /* 0x0000000000ff782f */ /* 0x000fe20003800000 */
[----:B---3--:R-:W-:-:S03]  /*25f0*/  UIADD3 UR4, UPT, UPT, UR37, 0x48020, URZ ;  /* 0x0004802025047890 */ /* 0x008fc6000fffe0ff */
[----:B------:R-:W-:Y:S01]  /*2600*/  ISETP.LT.U32.AND P0, PT, R10, 0x20, P0 ;  /* 0x000000200a00780c */ /* 0x000fe20000701070 */
[----:B------:R-:W-:-:S12]  /*2610*/  UMOV UR5, URZ ;  /* 0x000000ff00057c82 */ /* 0x000fd80008000000 */
[----:B------:R-:W-:Y:S01]  /*2620*/  VOTEU.ANY UP0, P0 ;  /* 0x0000000000ff7886 */ /* 0x000fe20000000100 */
[----:B------:R-:W-:-:S04]  /*2630*/  VOTEU.ANY UP1, P0 ;  /* 0x0000000000ff7886 */ /* 0x000fc80000020100 */
[----:B------:R-:W-:Y:S02]  /*2640*/  @UP0 UMOV UR4, UR4 ;  /* 0x0000000400040c82 */ /* 0x000fe40008000000 */
[----:B------:R3:W-:Y:S01]  /*2650*/  @UP1 UTCBAR [UR4], URZ ;  /* 0x000000ff040013e9 */ /* 0x0007e200080000ff */
[----:B------:R-:W-:Y:S06]  /*2660*/  BAR.SYNC.DEFER_BLOCKING 0x0 ;  /* 0x0000000000007b1d */ /* 0x000fec0000010000 */
[----:B------:R-:W5:Y:S02]  /*2670*/  SYNCS.PHASECHK.TRANS64.TRYWAIT P0, [UR37+0x48020], R3 ;  /* 0x04802003ff0075a7 */ /* 0x000f640008001125 */
[----:B---3-5:R-:W-:Y:S05]  /*2680*/  @!P0 BRA `(.L_x_63) ;  /* 0x0000001000308947 */ /* 0x028fea0003800000 */
.L_x_77:
[----:B------:R-:W-:Y:S02]  /*2690*/  UIADD3 UR16, UPT, UPT, UR16, 0x1, URZ ;  /* 0x0000000110107890 */ /* 0x000fe4000fffe0ff */
[----:B------:R-:W-:Y:S02]  /*26a0*/  UIADD3 UR31, UPT, UPT, UR31, 0x80, URZ ;  /* 0x000000801f1f7890 */ /* 0x000fe4000fffe0ff */
[----:B------:R-:W-:-:S04]  /*26b0*/  UISETP.NE.U32.AND UP0, UPT, UR16, 0x3, UPT ;  /* 0x000000031000788c */ /* 0x000fc8000bf05070 */
[----:B------:R-:W-:Y:S02]  /*26c0*/  USEL UR16, UR16, URZ, UP0 ;  /* 0x000000ff10107287 */ /* 0x000fe40008000000 */
[----:B------:R-:W-:Y:S02]  /*26d0*/  USEL UR4, URZ, 0x1, UP0 ;  /* 0x00000001ff047887 */ /* 0x000fe40008000000 */
[----:B--2---:R-:W-:-:S04]  /*26e0*/  UISETP.GE.AND UP0, UPT, UR31, UR36, UPT ;  /* 0x000000241f00728c */ /* 0x004fc8000bf06270 */
[----:B------:R-:W-:-:S05]  /*26f0*/  LOP3.LUT R2, R2, UR4, RZ, 0x3c, !PT ;  /* 0x0000000402027c12 */ /* 0x000fca000f8e3cff */
[----:B------:R-:W-:Y:S05]  /*2700*/  BRA.U !UP0, `(.L_x_64) ;  /* 0xfffffff908447547 */ /* 0x000fea000b83ffff */
.L_x_57:
[----:B---3-5:R-:W-:Y:S06]  /*2710*/  BAR.SYNC.DEFER_BLOCKING 0x0 ;  /* 0x0000000000007b1d */ /* 0x028fec0000010000 */
[----:B------:R-:W-:Y:S04]  /*2720*/  BSSY.RECONVERGENT B4, `(.L_x_65) ;  /* 0x0000004000047945 */ /* 0x000fe80003800200 */
[----:B------:R-:W-:Y:S05]  /*2730*/  @P2 BRA `(.L_x_66) ;  /* 0x0000000000082947 */ /* 0x000fea0003800000 */
[----:B------:R-:W2:Y:S02]  /*2740*/  SYNCS.CCTL.IV [UR11+0x48000] ;  /* 0x04800000ff0079b1 */ /* 0x000ea4000800000b */
[----:B--2---:R-:W2:Y:S02]  /*2750*/  SYNCS.CCTL.IV [UR11+0x48020] ;  /* 0x04802000ff0079b1 */ /* 0x004ea4000800000b */
.L_x_66:
[----:B------:R-:W-:Y:S05]  /*2760*/  BSYNC.RECONVERGENT B4 ;  /* 0x0000000000047941 */ /* 0x000fea0003800200 */
.L_x_65:
[----:B--2---:R-:W-:Y:S06]  /*2770*/  BAR.SYNC.DEFER_BLOCKING 0x0 ;  /* 0x0000000000007b1d */ /* 0x004fec0000010000 */
[----:B------:R-:W-:Y:S04]  /*2780*/  BSSY.RECONVERGENT B4, `(.L_x_67) ;  /* 0x0000004000047945 */ /* 0x000fe80003800200 */
[----:B------:R-:W-:Y:S05]  /*2790*/  @P2 BRA `(.L_x_68) ;  /* 0x0000000000082947 */ /* 0x000fea0003800000 */
[----:B------:R-:W2:Y:S02]  /*27a0*/  SYNCS.CCTL.IV [UR11+0x48008] ;  /* 0x04800800ff0079b1 */ /* 0x000ea4000800000b */
[----:B--2---:R-:W2:Y:S02]  /*27b0*/  SYNCS.CCTL.IV [UR11+0x48028] ;  /* 0x04802800ff0079b1 */ /* 0x004ea4000800000b */
.L_x_68:
[----:B------:R-:W-:Y:S05]  /*27c0*/  BSYNC.RECONVERGENT B4 ;  /* 0x0000000000047941 */ /* 0x000fea0003800200 */
.L_x_67:
[----:B--2---:R-:W-:Y:S06]  /*27d0*/  BAR.SYNC.DEFER_BLOCKING 0x0 ;  /* 0x0000000000007b1d */ /* 0x004fec0000010000 */
[----:B------:R-:W-:Y:S04]  /*27e0*/  BSSY.RECONVERGENT B4, `(.L_x_69) ;  /* 0x0000004000047945 */ /* 0x000fe80003800200 */
[----:B------:R-:W-:Y:S05]  /*27f0*/  @P2 BRA `(.L_x_70) ;  /* 0x0000000000082947 */ /* 0x000fea0003800000 */
[----:B------:R-:W2:Y:S02]  /*2800*/  SYNCS.CCTL.IV [UR11+0x48010] ;  /* 0x04801000ff0079b1 */ /* 0x000ea4000800000b */
[----:B--2---:R-:W2:Y:S02]  /*2810*/  SYNCS.CCTL.IV [UR11+0x48030] ;  /* 0x04803000ff0079b1 */ /* 0x004ea4000800000b */
.L_x_70:
[----:B------:R-:W-:Y:S05]  /*2820*/  BSYNC.RECONVERGENT B4 ;  /* 0x0000000000047941 */ /* 0x000fea0003800200 */
.L_x_69:
[----:B------:R-:W-:Y:S01]  /*2830*/  ULOP3.LUT UR14, UR14, 0x3, URZ, 0xc0, !UPT ;  /* 0x000000030e0e7892 */ /* 0x000fe2000f8ec0ff */
[C---:B------:R-:W-:Y:S01]  /*2840*/  IMAD.SHL.U32 R2, R0.reuse, 0x80, RZ ;  /* 0x0000008000027824 */ /* 0x040fe200078e00ff */
[----:B------:R-:W-:Y:S01]  /*2850*/  UMOV UR6, UR7 ;  /* 0x0000000700067c82 */ /* 0x000fe20008000000 */
[----:B------:R-:W-:Y:S01]  /*2860*/  IMAD.SHL.U32 R3, R0, 0x10, RZ ;  /* 0x0000001000037824 */ /* 0x000fe200078e00ff */
[----:B------:R-:W-:Y:S02]  /*2870*/  ULEA UR4, UR14, UR10, 0x15 ;  /* 0x0000000a0e047291 */ /* 0x000fe4000f8ea8ff */
[----:B------:R-:W-:Y:S01]  /*2880*/  LOP3.LUT R0, R2, 0x3f80, RZ, 0xc0, !PT ;  /* 0x00003f8002007812 */ /* 0x000fe200078ec0ff */
[----:B------:R-:W-:Y:S01]  /*2890*/  ULEA UR5, UR14, UR15, 0x6 ;  /* 0x0000000f0e057291 */ /* 0x000fe2000f8e30ff */
[----:B------:R-:W-:Y:S02]  /*28a0*/  ELECT P0, URZ, PT ;  /* 0x0000000000ff782f */ /* 0x000fe40003800000 */
[----:B------:R-:W-:-:S03]  /*28b0*/  LOP3.LUT R0, R0, 0x70, R3, 0xf8, !PT ;  /* 0x0000007000007812 */ /* 0x000fc600078ef803 */
[----:B------:R-:W3:Y:S01]  /*28c0*/  LDTM.x64 R96, tmem[UR4] ;  /* 0x00000004006079ee */ /* 0x000ee20008340000 */
[C---:B------:R-:W-:Y:S02]  /*28d0*/  LOP3.LUT R2, R0.reuse, 0x10, RZ, 0x3c, !PT ;  /* 0x0000001000027812 */ /* 0x040fe400078e3cff */
[----:B------:R-:W-:Y:S02]  /*28e0*/  LOP3.LUT R3, R0, 0x20, RZ, 0x3c, !PT ;  /* 0x0000002000037812 */ /* 0x000fe400078e3cff */
[----:B---3--:R-:W-:Y:S02]  /*28f0*/  F2FP.BF16.F32.PACK_AB R160, R97, R96 ;  /* 0x0000006061a0723e */ /* 0x008fe400000010ff */
[----:B------:R-:W-:Y:S02]  /*2900*/  F2FP.BF16.F32.PACK_AB R161, R99, R98 ;  /* 0x0000006263a1723e */ /* 0x000fe400000010ff */
[----:B------:R-:W-:Y:S02]  /*2910*/  F2FP.BF16.F32.PACK_AB R162, R101, R100 ;  /* 0x0000006465a2723e */ /* 0x000fe400000010ff */
[----:B------:R-:W-:-:S02]  /*2920*/  F2FP.BF16.F32.PACK_AB R163, R103, R102 ;  /* 0x0000006667a3723e */ /* 0x000fc400000010ff */
[----:B------:R-:W-:Y:S02]  /*2930*/  F2FP.BF16.F32.PACK_AB R164, R105, R104 ;  /* 0x0000006869a4723e */ /* 0x000fe400000010ff */
[----:B------:R-:W-:Y:S02]  /*2940*/  F2FP.BF16.F32.PACK_AB R165, R107, R106 ;  /* 0x0000006a6ba5723e */ /* 0x000fe400000010ff */
[----:B------:R-:W-:Y:S02]  /*2950*/  F2FP.BF16.F32.PACK_AB R166, R109, R108 ;  /* 0x0000006c6da6723e */ /* 0x000fe400000010ff */
[----:B------:R-:W-:Y:S02]  /*2960*/  F2FP.BF16.F32.PACK_AB R167, R111, R110 ;  /* 0x0000006e6fa7723e */ /* 0x000fe400000010ff */
[----:B------:R-:W3:Y:S01]  /*2970*/  LDTM.x64 R48, tmem[UR4+0x40] ;  /* 0x00004004003079ee */ /* 0x000ee20008340000 */
[----:B------:R-:W-:Y:S02]  /*2980*/  F2FP.BF16.F32.PACK_AB R112, R113, R112 ;  /* 0x000000707170723e */ /* 0x000fe400000010ff */
[----:B------:R-:W-:-:S02]  /*2990*/  F2FP.BF16.F32.PACK_AB R120, R121, R120 ;  /* 0x000000787978723e */ /* 0x000fc400000010ff */
[----:B------:R-:W-:Y:S02]  /*29a0*/  F2FP.BF16.F32.PACK_AB R128, R129, R128 ;  /* 0x000000808180723e */ /* 0x000fe400000010ff */
[----:B------:R-:W-:Y:S02]  /*29b0*/  F2FP.BF16.F32.PACK_AB R113, R115, R114 ;  /* 0x000000727371723e */ /* 0x000fe400000010ff */
[----:B------:R-:W-:Y:S02]  /*29c0*/  F2FP.BF16.F32.PACK_AB R121, R123, R122 ;  /* 0x0000007a7b79723e */ /* 0x000fe400000010ff */
[----:B------:R-:W-:Y:S02]  /*29d0*/  F2FP.BF16.F32.PACK_AB R129, R131, R130 ;  /* 0x000000828381723e */ /* 0x000fe400000010ff */
[----:B------:R-:W-:Y:S02]  /*29e0*/  F2FP.BF16.F32.PACK_AB R114, R117, R116 ;  /* 0x000000747572723e */ /* 0x000fe400000010ff */
[----:B------:R-:W-:-:S02]  /*29f0*/  F2FP.BF16.F32.PACK_AB R115, R119, R118 ;  /* 0x000000767773723e */ /* 0x000fc400000010ff */
[----:B------:R-:W-:Y:S02]  /*2a00*/  F2FP.BF16.F32.PACK_AB R122, R125, R124 ;  /* 0x0000007c7d7a723e */ /* 0x000fe400000010ff */
[----:B------:R-:W-:Y:S02]  /*2a10*/  F2FP.BF16.F32.PACK_AB R123, R127, R126 ;  /* 0x0000007e7f7b723e */ /* 0x000fe400000010ff */
[----:B------:R-:W-:Y:S02]  /*2a20*/  F2FP.BF16.F32.PACK_AB R130, R133, R132 ;  /* 0x000000848582723e */ /* 0x000fe400000010ff */
[----:B------:R-:W-:Y:S02]  /*2a30*/  F2FP.BF16.F32.PACK_AB R136, R137, R136 ;  /* 0x000000888988723e */ /* 0x000fe400000010ff */
[----:B---3--:R-:W-:Y:S02]  /*2a40*/  F2FP.BF16.F32.PACK_AB R116, R49, R48 ;  /* 0x000000303174723e */ /* 0x008fe400000010ff */
        /* <DEDUP_REMOVED lines=9> */
[----:B----4-:R-:W3:Y:S01]  /*2ae0*/  LDTM.x64 R4, tmem[UR4+0x80] ;  /* 0x00008004000479ee */ /* 0x010ee20008340000 */
        /* <DEDUP_REMOVED lines=63> */
[----:B------:R-:W-:Y:S01]  /*2ee0*/  NOP ;  /* 0x0000000000007918 */ /* 0x000fe20000000000 */
[----:B--2---:R-:W-:Y:S01]  /*2ef0*/  STS.128 [R0+UR11], R160 ;  /* 0x000000a000007988 */ /* 0x004fe20008000c0b */
[----:B------:R-:W-:Y:S01]  /*2f00*/  F2FP.BF16.F32.PACK_AB R152, R153, R152 ;  /* 0x000000989998723e */ /* 0x000fe200000010ff */
[----:B------:R-:W-:Y:S01]  /*2f10*/  ULEA UR4, UR14, UR11, 0xe ;  /* 0x0000000b0e047291 */ /* 0x000fe2000f8e70ff */
[----:B------:R-:W-:Y:S01]  /*2f20*/  F2FP.BF16.F32.PACK_AB R153, R155, R154 ;  /* 0x0000009a9b99723e */ /* 0x000fe200000010ff */
[----:B------:R-:W-:Y:S01]  /*2f30*/  STS.128 [R0+UR11+0x4000], R116 ;  /* 0x0040007400007988 */ /* 0x000fe20008000c0b */
[----:B------:R-:W-:-:S02]  /*2f40*/  F2FP.BF16.F32.PACK_AB R154, R157, R156 ;  /* 0x0000009c9d9a723e */ /* 0x000fc400000010ff */
[----:B------:R-:W-:Y:S01]  /*2f50*/  F2FP.BF16.F32.PACK_AB R155, R159, R158 ;  /* 0x0000009e9f9b723e */ /* 0x000fe200000010ff */
[----:B------:R-:W-:Y:S01]  /*2f60*/  STS.128 [R0+UR11+0x8000], R68 ;  /* 0x0080004400007988 */ /* 0x000fe20008000c0b */
[----:B---3--:R-:W-:Y:S02]  /*2f70*/  F2FP.BF16.F32.PACK_AB R4, R5, R4 ;  /* 0x000000040504723e */ /* 0x008fe400000010ff */
[----:B------:R-:W-:Y:S02]  /*2f80*/  F2FP.BF16.F32.PACK_AB R5, R7, R6 ;  /* 0x000000060705723e */ /* 0x000fe400000010ff */
[----:B------:R-:W-:Y:S02]  /*2f90*/  F2FP.BF16.F32.PACK_AB R12, R13, R12 ;  /* 0x0000000c0d0c723e */ /* 0x000fe400000010ff */
[----:B------:R-:W-:Y:S02]  /*2fa0*/  F2FP.BF16.F32.PACK_AB R6, R9, R8 ;  /* 0x000000080906723e */ /* 0x000fe400000010ff */
[----:B------:R-:W-:-:S02]  /*2fb0*/  F2FP.BF16.F32.PACK_AB R7, R11, R10 ;  /* 0x0000000a0b07723e */ /* 0x000fc400000010ff */
[----:B------:R-:W-:Y:S02]  /*2fc0*/  F2FP.BF16.F32.PACK_AB R13, R15, R14 ;  /* 0x0000000e0f0d723e */ /* 0x000fe400000010ff */
[----:B------:R-:W-:Y:S01]  /*2fd0*/  F2FP.BF16.F32.PACK_AB R20, R21, R20 ;  /* 0x000000141514723e */ /* 0x000fe200000010ff */
[----:B------:R2:W-:Y:S01]  /*2fe0*/  STS.128 [R0+UR11+0xc000], R4 ;  /* 0x00c0000400007988 */ /* 0x0005e20008000c0b */
[----:B------:R-:W-:Y:S02]  /*2ff0*/  F2FP.BF16.F32.PACK_AB R14, R17, R16 ;  /* 0x00000010110e723e */ /* 0x000fe400000010ff */
[----:B------:R-:W-:Y:S01]  /*3000*/  F2FP.BF16.F32.PACK_AB R15, R19, R18 ;  /* 0x00000012130f723e */ /* 0x000fe200000010ff */
[----:B------:R-:W-:Y:S01]  /*3010*/  STS.128 [R2+UR11], R164 ;  /* 0x000000a402007988 */ /* 0x000fe20008000c0b */
[----:B------:R-:W-:Y:S02]  /*3020*/  F2FP.BF16.F32.PACK_AB R21, R23, R22 ;  /* 0x000000161715723e */ /* 0x000fe400000010ff */
[----:B------:R-:W-:Y:S01]  /*3030*/  F2FP.BF16.F32.PACK_AB R22, R25, R24 ;  /* 0x000000181916723e */ /* 0x000fe200000010ff */
[----:B------:R-:W-:Y:S01]  /*3040*/  STS.128 [R2+UR11+0x4000], R124 ;  /* 0x0040007c02007988 */ /* 0x000fe20008000c0b */
[----:B------:R-:W-:-:S02]  /*3050*/  F2FP.BF16.F32.PACK_AB R23, R27, R26 ;  /* 0x0000001a1b17723e */ /* 0x000fc400000010ff */
[----:B------:R-:W-:Y:S01]  /*3060*/  F2FP.BF16.F32.PACK_AB R28, R29, R28 ;  /* 0x0000001c1d1c723e */ /* 0x000fe200000010ff */
[----:B------:R-:W-:Y:S01]  /*3070*/  STS.128 [R2+UR11+0x8000], R76 ;  /* 0x0080004c02007988 */ /* 0x000fe20008000c0b */
[----:B------:R-:W-:Y:S02]  /*3080*/  F2FP.BF16.F32.PACK_AB R29, R31, R30 ;  /* 0x0000001e1f1d723e */ /* 0x000fe400000010ff */
[----:B------:R-:W-:Y:S01]  /*3090*/  F2FP.BF16.F32.PACK_AB R36, R37, R36 ;  /* 0x000000242524723e */ /* 0x000fe200000010ff */
[----:B------:R3:W-:Y:S01]  /*30a0*/  STS.128 [R2+UR11+0xc000], R12 ;  /* 0x00c0000c02007988 */ /* 0x0007e20008000c0b */
[----:B------:R-:W-:Y:S02]  /*30b0*/  F2FP.BF16.F32.PACK_AB R30, R33, R32 ;  /* 0x00000020211e723e */ /* 0x000fe400000010ff */
[----:B------:R-:W-:Y:S01]  /*30c0*/  F2FP.BF16.F32.PACK_AB R31, R35, R34 ;  /* 0x00000022231f723e */ /* 0x000fe200000010ff */
[----:B------:R-:W-:Y:S01]  /*30d0*/  STS.128 [R3+UR11], R112 ;  /* 0x0000007003007988 */ /* 0x000fe20008000c0b */
[----:B------:R-:W-:-:S02]  /*30e0*/  F2FP.BF16.F32.PACK_AB R37, R39, R38 ;  /* 0x000000262725723e */ /* 0x000fc400000010ff */
[----:B------:R-:W-:Y:S01]  /*30f0*/  F2FP.BF16.F32.PACK_AB R44, R45, R44 ;  /* 0x0000002c2d2c723e */ /* 0x000fe200000010ff */
[----:B------:R-:W-:Y:S01]  /*3100*/  STS.128 [R3+UR11+0x4000], R132 ;  /* 0x0040008403007988 */ /* 0x000fe20008000c0b */
[----:B------:R-:W-:Y:S02]  /*3110*/  LOP3.LUT R8, R0, 0x30, RZ, 0x3c, !PT ;  /* 0x0000003000087812 */ /* 0x000fe400078e3cff */
[----:B------:R-:W-:Y:S01]  /*3120*/  F2FP.BF16.F32.PACK_AB R38, R41, R40 ;  /* 0x000000282926723e */ /* 0x000fe200000010ff */
[----:B------:R-:W-:Y:S01]  /*3130*/  STS.128 [R3+UR11+0x8000], R84 ;  /* 0x0080005403007988 */ /* 0x000fe20008000c0b */
[----:B------:R-:W-:Y:S02]  /*3140*/  F2FP.BF16.F32.PACK_AB R39, R43, R42 ;  /* 0x0000002a2b27723e */ /* 0x000fe400000010ff */
[----:B------:R-:W-:Y:S01]  /*3150*/  F2FP.BF16.F32.PACK_AB R45, R47, R46 ;  /* 0x0000002e2f2d723e */ /* 0x000fe200000010ff */
[----:B------:R4:W-:Y:S01]  /*3160*/  STS.128 [R3+UR11+0xc000], R20 ;  /* 0x00c0001403007988 */ /* 0x0009e20008000c0b */
[----:B------:R-:W-:-:S02]  /*3170*/  F2FP.BF16.F32.PACK_AB R52, R53, R52 ;  /* 0x000000343534723e */ /* 0x000fc400000010ff */
[C---:B--2---:R-:W-:Y:S01]  /*3180*/  LOP3.LUT R4, R0.reuse, 0x40, RZ, 0x3c, !PT ;  /* 0x0000004000047812 */ /* 0x044fe200078e3cff */
[----:B------:R2:W-:Y:S01]  /*3190*/  STS.128 [R8+UR11], R120 ;  /* 0x0000007808007988 */ /* 0x0005e20008000c0b */
[----:B------:R-:W-:Y:S02]  /*31a0*/  F2FP.BF16.F32.PACK_AB R46, R49, R48 ;  /* 0x00000030312e723e */ /* 0x000fe400000010ff */
[----:B------:R-:W-:Y:S01]  /*31b0*/  F2FP.BF16.F32.PACK_AB R47, R51, R50 ;  /* 0x00000032332f723e */ /* 0x000fe200000010ff */
[----:B------:R2:W-:Y:S01]  /*31c0*/  STS.128 [R8+UR11+0x4000], R72 ;  /* 0x0040004808007988 */ /* 0x0005e20008000c0b */
[----:B------:R-:W-:Y:S02]  /*31d0*/  F2FP.BF16.F32.PACK_AB R53, R55, R54 ;  /* 0x000000363735723e */ /* 0x000fe400000010ff */
[----:B------:R-:W-:Y:S01]  /*31e0*/  F2FP.BF16.F32.PACK_AB R60, R61, R60 ;  /* 0x0000003c3d3c723e */ /* 0x000fe200000010ff */
[----:B------:R2:W-:Y:S01]  /*31f0*/  STS.128 [R8+UR11+0x8000], R92 ;  /* 0x0080005c08007988 */ /* 0x0005e20008000c0b */
[----:B---3--:R-:W-:-:S02]  /*3200*/  LOP3.LUT R2, R0, 0x50, RZ, 0x3c, !PT ;  /* 0x0000005000027812 */ /* 0x008fc400078e3cff */
[----:B------:R-:W-:Y:S01]  /*3210*/  F2FP.BF16.F32.PACK_AB R54, R57, R56 ;  /* 0x000000383936723e */ /* 0x000fe200000010ff */
[----:B------:R2:W-:Y:S01]  /*3220*/  STS.128 [R8+UR11+0xc000], R28 ;  /* 0x00c0001c08007988 */ /* 0x0005e20008000c0b */
[----:B------:R-:W-:Y:S02]  /*3230*/  F2FP.BF16.F32.PACK_AB R55, R59, R58 ;  /* 0x0000003a3b37723e */ /* 0x000fe400000010ff */
[----:B------:R-:W-:Y:S01]  /*3240*/  F2FP.BF16.F32.PACK_AB R61, R63, R62 ;  /* 0x0000003e3f3d723e */ /* 0x000fe200000010ff */
[----:B------:R2:W-:Y:S01]  /*3250*/  STS.128 [R4+UR11], R128 ;  /* 0x0000008004007988 */ /* 0x0005e20008000c0b */
[----:B----4-:R-:W-:Y:S02]  /*3260*/  LOP3.LUT R3, R0, 0x60, RZ, 0x3c, !PT ;  /* 0x0000006000037812 */ /* 0x010fe400078e3cff */
[----:B------:R-:W-:Y:S01]  /*3270*/  F2FP.BF16.F32.PACK_AB R62, R65, R64 ;  /* 0x00000040413e723e */ /* 0x000fe200000010ff */
[----:B------:R2:W-:Y:S01]  /*3280*/  STS.128 [R4+UR11+0x4000], R80 ;  /* 0x0040005004007988 */ /* 0x0005e20008000c0b */
[----:B------:R-:W-:-:S02]  /*3290*/  F2FP.BF16.F32.PACK_AB R63, R67, R66 ;  /* 0x00000042433f723e */ /* 0x000fc400000010ff */
[----:B------:R-:W-:Y:S01]  /*32a0*/  LOP3.LUT R0, R0, 0x70, RZ, 0x3c, !PT ;  /* 0x0000007000007812 */ /* 0x000fe200078e3cff */
[----:B------:R2:W-:Y:S04]  /*32b0*/  STS.128 [R4+UR11+0x8000], R100 ;  /* 0x0080006404007988 */ /* 0x0005e80008000c0b */
[----:B------:R2:W-:Y:S04]  /*32c0*/  STS.128 [R4+UR11+0xc000], R36 ;  /* 0x00c0002404007988 */ /* 0x0005e80008000c0b */
[----:B------:R2:W-:Y:S04]  /*32d0*/  STS.128 [R2+UR11], R136 ;  /* 0x0000008802007988 */ /* 0x0005e80008000c0b */
[----:B------:R2:W-:Y:S04]  /*32e0*/  STS.128 [R2+UR11+0x4000], R88 ;  /* 0x0040005802007988 */ /* 0x0005e80008000c0b */
        /* <DEDUP_REMOVED lines=9> */
[----:B------:R2:W-:Y:S01]  /*3380*/  STS.128 [R0+UR11+0xc000], R60 ;  /* 0x00c0003c00007988 */ /* 0x0005e20008000c0b */
[----:B------:R3:W-:Y:S06]  /*3390*/  MEMBAR.ALL.CTA ;  /* 0x0000000000007992 */ /* 0x0007ec0000008000 */
[----:B---3--:R-:W3:Y:S02]  /*33a0*/  FENCE.VIEW.ASYNC.S ;  /* 0x00000000000073c6 */ /* 0x008ee40000000000 */
[----:B---3--:R-:W-:Y:S06]  /*33b0*/  BAR.SYNC.DEFER_BLOCKING 0x0 ;  /* 0x0000000000007b1d */ /* 0x008fec0000010000 */
[----:B------:R2:W-:Y:S01]  /*33c0*/  UTMASTG.2D [UR4], [UR12] ;  /* 0x000000040c0073b5 */ /* 0x0005e20008008000 */
[----:B------:R0:W-:Y:S01]  /*33d0*/  UTMACMDFLUSH ;  /* 0x00000000000079b7 */ /* 0x0001e20000000000 */
[----:B------:R-:W-:-:S04]  /*33e0*/  DEPBAR.LE SB0, 0x0 ;  /* 0x000080000000791a */ /* 0x000fc80000000000 */
[----:B------:R-:W-:Y:S08]  /*33f0*/  BAR.SYNC.DEFER_BLOCKING 0x0 ;  /* 0x0000000000007b1d */ /* 0x000ff00000010000 */
[----:B------:R-:W-:Y:S06]  /*3400*/  BAR.SYNC.DEFER_BLOCKING 0x0 ;  /* 0x0000000000007b1d */ /* 0x000fec0000010000 */
[----:B--2---:R-:W-:Y:S05]  /*3410*/  @P1 BRA `(.L_x_71) ;  /* 0x0000000000a01947 */ /* 0x004fea0003800000 */
[----:B------:R-:W2:Y:S01]  /*3420*/  S2UR UR5, SR_CgaCtaId ;  /* 0x00000000000579c3 */ /* 0x000ea20000008800 */
[----:B------:R-:W-:Y:S01]  /*3430*/  NOP ;  /* 0x0000000000007918 */ /* 0x000fe20000000000 */
[----:B------:R-:W-:Y:S01]  /*3440*/  UMOV UR4, 0x50 ;  /* 0x0000005000047882 */ /* 0x000fe20000000000 */
[----:B------:R-:W-:Y:S02]  /*3450*/  IMAD.U32 R0, RZ, RZ, UR10 ;  /* 0x0000000aff007e24 */ /* 0x000fe4000f8e00ff */
[----:B------:R-:W-:Y:S02]  /*3460*/  IMAD.MOV.U32 R3, RZ, RZ, 0xff ;  /* 0x000000ffff037424 */ /* 0x000fe400078e00ff */
[----:B------:R-:W-:Y:S01]  /*3470*/  IMAD.MOV.U32 R7, RZ, RZ, 0x1 ;  /* 0x00000001ff077424 */ /* 0x000fe200078e00ff */
[----:B------:R-:W-:-:S04]  /*3480*/  LOP3.LUT R0, R0, 0xffff, RZ, 0xc0, !PT ;  /* 0x0000ffff00007812 */ /* 0x000fc800078ec0ff */
[----:B------:R-:W-:-:S05]  /*3490*/  SHF.R.U32.HI R0, RZ, 0x5, R0 ;  /* 0x00000005ff007819 */ /* 0x000fca0000011600 */
[----:B------:R-:W-:Y:S01]  /*34a0*/  VIADD R2, R0, 0x10 ;  /* 0x0000001000027836 */ /* 0x000fe20000000000 */
[----:B------:R-:W-:Y:S01]  /*34b0*/  SHF.L.U32 R0, R3, R0, RZ ;  /* 0x0000000003007219 */ /* 0x000fe200000006ff */
[----:B--2---:R-:W-:-:S03]  /*34c0*/  ULEA UR6, UR5, UR4, 0x18 ;  /* 0x0000000405067291 */ /* 0x004fc6000f8ec0ff */
[----:B------:R-:W-:-:S04]  /*34d0*/  SHF.L.U32 R3, R7, R2, RZ ;  /* 0x0000000207037219 */ /* 0x000fc800000006ff */
[----:B------:R-:W-:Y:S02]  /*34e0*/  LOP3.LUT R0, R3, R0, RZ, 0xfc, !PT ;  /* 0x0000000003007212 */ /* 0x000fe400078efcff */
[----:B------:R-:W2:Y:S02]  /*34f0*/  LDS R5, [UR6] ;  /* 0x00000006ff057984 */ /* 0x000ea40008000800 */
[C---:B------:R-:W-:Y:S02]  /*3500*/  LOP3.LUT R2, R0.reuse, 0xffff, RZ, 0xc0, !PT ;  /* 0x0000ffff00027812 */ /* 0x040fe400078ec0ff */
[----:B--2---:R-:W-:-:S04]  /*3510*/  LOP3.LUT R3, R0, 0xffff, R5, 0x80, !PT ;  /* 0x0000ffff00037812 */ /* 0x004fc800078e8005 */
[----:B------:R-:W-:-:S13]  /*3520*/  ISETP.NE.AND P0, PT, R3, R2, PT ;  /* 0x000000020300720c */ /* 0x000fda0003f05270 */
[----:B------:R-:W-:Y:S05]  /*3530*/  @P0 BRA `(.L_x_72) ;  /* 0x0000000000500947 */ /* 0x000fea0003800000 */
[----:B------:R-:W-:Y:S02]  /*3540*/  SHF.R.U32.HI R5, RZ, 0x10, R5 ;  /* 0x00000010ff057819 */ /* 0x000fe40000011605 */
[----:B------:R-:W-:-:S04]  /*3550*/  SHF.R.U32.HI R2, RZ, 0x10, R0 ;  /* 0x00000010ff027819 */ /* 0x000fc80000011600 */
[----:B------:R-:W-:-:S04]  /*3560*/  LOP3.LUT R5, R5, R2, RZ, 0xc0, !PT ;  /* 0x0000000205057212 */ /* 0x000fc800078ec0ff */
[----:B------:R-:W-:-:S13]  /*3570*/  ISETP.NE.AND P0, PT, R5, R2, PT ;  /* 0x000000020500720c */ /* 0x000fda0003f05270 */
[----:B------:R-:W-:Y:S05]  /*3580*/  @P0 BRA `(.L_x_73) ;  /* 0x0000000000300947 */ /* 0x000fea0003800000 */
[----:B------:R-:W-:Y:S01]  /*3590*/  R2UR UR4, R0 ;  /* 0x00000000000472ca */ /* 0x000fe200000e0000 */
[----:B------:R-:W-:Y:S01]  /*35a0*/  VOTEU.ANY UR5, UPT, PT ;  /* 0x0000000000057886 */ /* 0x000fe200038e0100 */
[----:B------:R-:W2:Y:S01]  /*35b0*/  S2R R0, SR_LANEID ;  /* 0x0000000000007919 */ /* 0x000ea20000000000 */
[----:B------:R-:W-:-:S10]  /*35c0*/  UFLO.U32 UR5, UR5 ;  /* 0x00000005000572bd */ /* 0x000fd400080e0000 */
[----:B------:R-:W-:-:S06]  /*35d0*/  ULOP3.LUT UR4, URZ, UR4, URZ, 0x33, !UPT ;  /* 0x00000004ff047292 */ /* 0x000fcc000f8e33ff */
[----:B------:R-:W-:-:S04]  /*35e0*/  IMAD.U32 R2, RZ, RZ, UR4 ;  /* 0x00000004ff027e24 */ /* 0x000fc8000f8e00ff */
[----:B------:R-:W3:Y:S02]  /*35f0*/  REDUX UR7, R2 ;  /* 0x00000000020773c4 */ /* 0x000ee40000000000 */
[----:B------:R4:W-:Y:S01]  /*3600*/  UTCATOMSWS.AND URZ, UR4 ;  /* 0x0000000400ff79e3 */ /* 0x0009e20008000000 */
[----:B--2---:R-:W-:Y:S01]  /*3610*/  ISETP.EQ.U32.AND P0, PT, R0, UR5, PT ;  /* 0x0000000500007c0c */ /* 0x004fe2000bf02070 */
[----:B---3--:R-:W-:-:S12]  /*3620*/  IMAD.U32 R0, RZ, RZ, UR7 ;  /* 0x00000007ff007e24 */ /* 0x008fd8000f8e00ff */
[----:B------:R4:W-:Y:S01]  /*3630*/  @P0 ATOMS.AND RZ, [UR6], R0 ;  /* 0x00000000ffff098c */ /* 0x0009e2000a800006 */
[----:B------:R-:W-:Y:S05]  /*3640*/  BRA `(.L_x_71) ;  /* 0x0000000000147947 */ /* 0x000fea0003800000 */
.L_x_73:
[----:B------:R-:W-:-:S07]  /*3650*/  MOV R2, 0x3670 ;  /* 0x0000367000027802 */ /* 0x000fce0000000f00 */
[----:B-1----:R-:W-:Y:S05]  /*3660*/  CALL.REL.NOINC `($__internal_0_$__cuda_sm10x_tcgen05_guardrail_trap_col_being_dealloced_not_returned_by_alloc) ;  /* 0x0000000000447944 */ /* 0x002fea0003c00000 */
[----:B------:R-:W-:Y:S05]  /*3670*/  BRA `(.L_x_71) ;  /* 0x0000000000087947 */ /* 0x000fea0003800000 */
.L_x_72:
[----:B------:R-:W-:-:S07]  /*3680*/  MOV R2, 0x36a0 ;  /* 0x000036a000027802 */ /* 0x000fce0000000f00 */
[----:B-1----:R-:W-:Y:S05]  /*3690*/  CALL.REL.NOINC `($__internal_2_$__cuda_sm10x_tcgen05_guardrail_trap_unallocated_columns_being_dealloced) ;  /* 0x0000000000507944 */ /* 0x002fea0003c00000 */
.L_x_71:
[----:B------:R-:W-:Y:S01]  /*36a0*/  NOP ;  /* 0x0000000000007918 */ /* 0x000fe20000000000 */
[----:B----4-:R-:W-:Y:S05]  /*36b0*/  EXIT ;  /* 0x000000000000794d */ /* 0x010fea0003800000 */
.L_x_58:
[----:B------:R-:W2:Y:S02]  /*36c0*/  SYNCS.PHASECHK.TRANS64.TRYWAIT P0, [UR11+0x48000], RZ ;  /* 0x048000ffff0075a7 */ /* 0x000ea4000800110b */
[----:B--2---:R-:W-:Y:S05]  /*36d0*/  @!P0 BRA `(.L_x_58) ;  /* 0xfffffffc00f88947 */ /* 0x004fea000383ffff */
[----:B------:R-:W-:Y:S05]  /*36e0*/  BRA `(.L_x_74) ;  /* 0xffffffe400387947 */ /* 0x000fea000383ffff */
.L_x_60:
[----:B------:R-:W2:Y:S02]  /*36f0*/  SYNCS.PHASECHK.TRANS64.TRYWAIT P3, [UR11+0x48020], RZ ;  /* 0x048020ffff0075a7 */ /* 0x000ea4000806110b */
[----:B--2---:R-:W-:Y:S05]  /*3700*/  @!P3 BRA `(.L_x_60) ;  /* 0xfffffffc00f8b947 */ /* 0x004fea000383ffff */
[----:B------:R-:W-:Y:S05]  /*3710*/  BRA `(.L_x_75) ;  /* 0xffffffe8002c7947 */ /* 0x000fea000383ffff */
.L_x_61:
[----:B------:R-:W3:Y:S02]  /*3720*/  SYNCS.PHASECHK.TRANS64.TRYWAIT P0, [UR37+0x48000], R3 ;  /* 0x04800003ff0075a7 */ /* 0x000ee40008001125 */
[----:B---3--:R-:W-:Y:S05]  /*3730*/  @!P0 BRA `(.L_x_61) ;  /* 0xfffffffc00f88947 */ /* 0x008fea000383ffff */
[----:B------:R-:W-:Y:S05]  /*3740*/  BRA `(.L_x_76) ;  /* 0xffffffe800a87947 */ /* 0x000fea000383ffff */
.L_x_63:
[----:B------:R-:W3:Y:S02]  /*3750*/  SYNCS.PHASECHK.TRANS64.TRYWAIT P0, [UR37+0x48020], R3 ;  /* 0x04802003ff0075a7 */ /* 0x000ee40008001125 */
[----:B---3--:R-:W-:Y:S05]  /*3760*/  @!P0 BRA `(.L_x_63) ;  /* 0xfffffffc00f88947 */ /* 0x008fea000383ffff */
[----:B------:R-:W-:Y:S05]  /*3770*/  BRA `(.L_x_77) ;  /* 0xffffffec00c47947 */ /* 0x000fea000383ffff */
        .weak           $__internal_0_$__cuda_sm10x_tcgen05_guardrail_trap_col_being_dealloced_not_returned_by_alloc
        .type           $__internal_0_$__cuda_sm10x_tcgen05_guardrail_trap_col_being_dealloced_not_returned_by_alloc,@function
        .size           $__internal_0_$__cuda_sm10x_tcgen05_guardrail_trap_col_being_dealloced_not_returned_by_alloc,($__internal_1_$__cuda_sm10x_tcgen05_guardrail_trap_phase_invalid_during_alloc - $__internal_0_$__cuda_sm10x_tcgen05_guardrail_trap_col_being_dealloced_not_returned_by_alloc)
$__internal_0_$__cuda_sm10x_tcgen05_guardrail_trap_col_being_dealloced_not_returned_by_alloc:
[----:B------:R-:W-:Y:S05]  /*3780*/  BPT.TRAP 0x1 ;  /* 0x000000040000795c */ /* 0x000fea0000300000 */
[----:B------:R-:W-:-:S04]  /*3790*/  IMAD.MOV.U32 R3, RZ, RZ, 0x0 ;  /* 0x00000000ff037424 */ /* 0x000fc800078e00ff */
[----:B------:R-:W-:Y:S05]  /*37a0*/  RET.REL.NODEC R2 `(gluon_tcgen05) ;  /* 0xffffffc802147950 */ /* 0x000fea0003c3ffff */
        .weak           $__internal_1_$__cuda_sm10x_tcgen05_guardrail_trap_phase_invalid_during_alloc
        .type           $__internal_1_$__cuda_sm10x_tcgen05_guardrail_trap_phase_invalid_during_alloc,@function
        .size           $__internal_1_$__cuda_sm10x_tcgen05_guardrail_trap_phase_invalid_during_alloc,($__internal_2_$__cuda_sm10x_tcgen05_guardrail_trap_unallocated_columns_being_dealloced - $__internal_1_$__cuda_sm10x_tcgen05_guardrail_trap_phase_invalid_during_alloc)
$__internal_1_$__cuda_sm10x_tcgen05_guardrail_trap_phase_invalid_during_alloc:
[----:B------:R-:W-:Y:S05]  /*37b0*/  BPT.TRAP 0x1 ;  /* 0x000000040000795c */ /* 0x000fea0000300000 */
[----:B------:R-:W-:-:S04]  /*37c0*/  IMAD.MOV.U32 R3, RZ, RZ, 0x0 ;  /* 0x00000000ff037424 */ /* 0x000fc800078e00ff */
[----:B------:R-:W-:Y:S05]  /*37d0*/  RET.REL.NODEC R2 `(gluon_tcgen05) ;  /* 0xffffffc802087950 */ /* 0x000fea0003c3ffff */
        .weak           $__internal_2_$__cuda_sm10x_tcgen05_guardrail_trap_unallocated_columns_being_dealloced
        .type           $__internal_2_$__cuda_sm10x_tcgen05_guardrail_trap_unallocated_columns_being_dealloced,@function
        .size           $__internal_2_$__cuda_sm10x_tcgen05_guardrail_trap_unallocated_columns_being_dealloced,(.L_x_81 - $__internal_2_$__cuda_sm10x_tcgen05_guardrail_trap_unallocated_columns_being_dealloced)
$__internal_2_$__cuda_sm10x_tcgen05_guardrail_trap_unallocated_columns_being_dealloced:
[----:B------:R-:W-:Y:S05]  /*37e0*/  BPT.TRAP 0x1 ;  /* 0x000000040000795c */ /* 0x000fea0000300000 */
[----:B------:R-:W-:-:S04]  /*37f0*/  IMAD.MOV.U32 R3, RZ, RZ, 0x0 ;  /* 0x00000000ff037424 */ /* 0x000fc800078e00ff */
[----:B------:R-:W-:Y:S05]  /*3800*/  RET.REL.NODEC R2 `(gluon_tcgen05) ;  /* 0xffffffc402fc7950 */ /* 0x000fea0003c3ffff */
.L_x_78:
[----:B------:R-:W-:-:S00]  /*3810*/  BRA `(.L_x_78) ;  /* 0xfffffffc00fc7947 */ /* 0x000fc0000383ffff */
[----:B------:R-:W-:-:S00]  /*3820*/  NOP ;  /* 0x0000000000007918 */ /* 0x000fc00000000000 */
        /* <DEDUP_REMOVED lines=13> */
.L_x_81:


//--------------------- .nv.shared.gluon_tcgen05  --------------------------
	.section	.nv.shared.gluon_tcgen05,"aw",@nobits
	.sectionflags	@""
	.align	16
	.zero		1024


//--------------------- .nv.shared.reserved.0     --------------------------
	.section	.nv.shared.reserved.0,"aw",@nobits
	.align	8
	.weak		__nv_reservedSMEM_offset_0_alias
	.size		__nv_reservedSMEM_offset_0_alias, 0, 64
	.other		__nv_reservedSMEM_offset_0_alias,@"STO_CUDA_RESERVED_SHARED STV_DEFAULT"
__nv_reservedSMEM_offset_0_alias:
	.zero		0
.nv.shared.reserved.0:
	.zero		64
	.weak		__nv_reservedSMEM_allocation_phase
	.type		__nv_reservedSMEM_allocation_phase,@object
	.size		__nv_reservedSMEM_allocation_phase,(.L_0 - __nv_reservedSMEM_allocation_phase)
__nv_reservedSMEM_allocation_phase:
	.zero		1
.L_0:
	.zero		7
	.weak		__nv_reservedSMEM_devtool_atexit_pc
	.type		__nv_reservedSMEM_devtool_atexit_pc,@object
	.size		__nv_reservedSMEM_devtool_atexit_pc,(__nv_reservedSMEM_allocation_mask - __nv_reservedSMEM_devtool_atexit_pc)
__nv_reservedSMEM_devtool_atexit_pc:
	.zero		8
	.weak		__nv_reservedSMEM_allocation_mask
	.type		__nv_reservedSMEM_allocation_mask,@object
	.size		__nv_reservedSMEM_allocation_mask,(.L_2 - __nv_reservedSMEM_allocation_mask)
__nv_reservedSMEM_allocation_mask:
	.zero		4
.L_2:


//--------------------- .nv.constant0.gluon_tcgen05 --------------------------
	.section	.nv.constant0.gluon_tcgen05,"a",@progbits
	.sectionflags	@""
	.align	4
.nv.constant0.gluon_tcgen05:
	.zero		976


//--------------------- SYMBOLS --------------------------

	.type		.nv.reservedSmem.offset0,@object
	.size		.nv.reservedSmem.offset0,0x4
	.type		.nv.reservedSmem.cap,@object
	.size		.nv.reservedSmem.cap,0x4
